	.target	sm_90a

	.elftype	@"ET_EXEC"


//--------------------- .note.nv.tkinfo           --------------------------
	.section	.note.nv.tkinfo,"",@"SHT_NOTE"
	.sectionflags	@"SHF_NOTE_NV_TKINFO"
	.tkinfo
        /*0018*/ 	.word	0x00000002
        /*0030*/ 	.string	""
        /*0030*/ 	.string	"ptxas"
        /*0030*/ 	.string	"Cuda compilation tools, release 13.0, V13.0.88"
        /*0030*/ 	.string	"Build cuda_13.0.r13.0/compiler.36424714_0"
        /*0030*/ 	.string	"-arch sm_90a -m 64 "



//--------------------- .note.nv.cuinfo           --------------------------
	.section	.note.nv.cuinfo,"",@"SHT_NOTE"
	.sectionflags	@"SHF_NOTE_NV_CUINFO"
        /*0018*/ 	.short	0x0002
        /*001a*/ 	.short	0x005a
        /*001c*/ 	.short	0x0082
	.zero		2


//--------------------- .nv.info                  --------------------------
	.section	.nv.info,"",@"SHT_CUDA_INFO"
	.align	4


	//----- nvinfo : EIATTR_REGCOUNT
	.align		4
        /*0000*/ 	.byte	0x04, 0x2f
        /*0002*/ 	.short	(.L_12 - .L_11)
	.align		4
.L_11:
        /*0004*/ 	.word	index@(_ZN7cutlass13device_kernelINS_4gemm6kernel13GemmUniversalIN4cute5tupleIJiiiiEEENS1_10collective13CollectiveMmaINS1_37MainloopSm90TmaGmmaWarpSpecializedFP8ILi3ENS5_IJNS4_1CILi2EEESB_NSA_ILi1EEEEEENS1_35KernelTmaWarpSpecializedCooperativeEEENS5_IJNSA_ILi128EEENSA_ILi256EEESG_EEENS_12float_e4m3_tENS5_IJlSC_lEEESJ_SK_NS4_8TiledMMAINS4_8MMA_AtomIJNS4_4SM904GMMA31MMA_64x256x32_F32E4M3E4M3_SS_TNILNSO_7ScaleInE1ELSQ_1EEEEEENS4_6LayoutINS5_IJSB_SC_SC_EEENS5_IJSC_NSA_ILi0EEESV_EEEEENS5_IJNS4_10UnderscoreESY_SY_EEEEENS4_23SM90_TMA_LOAD_MULTICASTENS4_14ComposedLayoutINS4_7SwizzleILi3ELi4ELi3EEENS4_18smem_ptr_flag_bitsILi8EEENST_INS5_IJNSA_ILi8EEESG_EEENS5_IJSG_SC_EEEEEEEvNS4_8identityES11_S1B_vS1C_EENS_8epilogue10collective6detail29Sm90TmaWarpSpecializedAdapterINS1F_15DefaultEpilogueISJ_SK_SK_NS1E_6thread17LinearCombinationISJ_Li1EffLNS1J_9ScaleType4KindE0ELNS_15FloatRoundStyleE2ESJ_EENS1_15EpilogueDefaultEEEEEvvEEEEvNT_6ParamsE)
        /*0008*/ 	.word	0x000000a8


	//----- nvinfo : EIATTR_FRAME_SIZE
	.align		4
.L_12:
        /*000c*/ 	.byte	0x04, 0x11
        /*000e*/ 	.short	(.L_14 - .L_13)
	.align		4
.L_13:
        /*0010*/ 	.word	index@(_ZN7cutlass13device_kernelINS_4gemm6kernel13GemmUniversalIN4cute5tupleIJiiiiEEENS1_10collective13CollectiveMmaINS1_37MainloopSm90TmaGmmaWarpSpecializedFP8ILi3ENS5_IJNS4_1CILi2EEESB_NSA_ILi1EEEEEENS1_35KernelTmaWarpSpecializedCooperativeEEENS5_IJNSA_ILi128EEENSA_ILi256EEESG_EEENS_12float_e4m3_tENS5_IJlSC_lEEESJ_SK_NS4_8TiledMMAINS4_8MMA_AtomIJNS4_4SM904GMMA31MMA_64x256x32_F32E4M3E4M3_SS_TNILNSO_7ScaleInE1ELSQ_1EEEEEENS4_6LayoutINS5_IJSB_SC_SC_EEENS5_IJSC_NSA_ILi0EEESV_EEEEENS5_IJNS4_10UnderscoreESY_SY_EEEEENS4_23SM90_TMA_LOAD_MULTICASTENS4_14ComposedLayoutINS4_7SwizzleILi3ELi4ELi3EEENS4_18smem_ptr_flag_bitsILi8EEENST_INS5_IJNSA_ILi8EEESG_EEENS5_IJSG_SC_EEEEEEEvNS4_8identityES11_S1B_vS1C_EENS_8epilogue10collective6detail29Sm90TmaWarpSpecializedAdapterINS1F_15DefaultEpilogueISJ_SK_SK_NS1E_6thread17LinearCombinationISJ_Li1EffLNS1J_9ScaleType4KindE0ELNS_15FloatRoundStyleE2ESJ_EENS1_15EpilogueDefaultEEEEEvvEEEEvNT_6ParamsE)
        /*0014*/ 	.word	0x000000f8


	//----- nvinfo : EIATTR_MIN_STACK_SIZE
	.align		4
.L_14:
        /*0018*/ 	.byte	0x04, 0x12
        /*001a*/ 	.short	(.L_16 - .L_15)
	.align		4
.L_15:
        /*001c*/ 	.word	index@(_ZN7cutlass13device_kernelINS_4gemm6kernel13GemmUniversalIN4cute5tupleIJiiiiEEENS1_10collective13CollectiveMmaINS1_37MainloopSm90TmaGmmaWarpSpecializedFP8ILi3ENS5_IJNS4_1CILi2EEESB_NSA_ILi1EEEEEENS1_35KernelTmaWarpSpecializedCooperativeEEENS5_IJNSA_ILi128EEENSA_ILi256EEESG_EEENS_12float_e4m3_tENS5_IJlSC_lEEESJ_SK_NS4_8TiledMMAINS4_8MMA_AtomIJNS4_4SM904GMMA31MMA_64x256x32_F32E4M3E4M3_SS_TNILNSO_7ScaleInE1ELSQ_1EEEEEENS4_6LayoutINS5_IJSB_SC_SC_EEENS5_IJSC_NSA_ILi0EEESV_EEEEENS5_IJNS4_10UnderscoreESY_SY_EEEEENS4_23SM90_TMA_LOAD_MULTICASTENS4_14ComposedLayoutINS4_7SwizzleILi3ELi4ELi3EEENS4_18smem_ptr_flag_bitsILi8EEENST_INS5_IJNSA_ILi8EEESG_EEENS5_IJSG_SC_EEEEEEEvNS4_8identityES11_S1B_vS1C_EENS_8epilogue10collective6detail29Sm90TmaWarpSpecializedAdapterINS1F_15DefaultEpilogueISJ_SK_SK_NS1E_6thread17LinearCombinationISJ_Li1EffLNS1J_9ScaleType4KindE0ELNS_15FloatRoundStyleE2ESJ_EENS1_15EpilogueDefaultEEEEEvvEEEEvNT_6ParamsE)
        /*0020*/ 	.word	0x000000f8
.L_16:


//--------------------- .nv.compat                --------------------------
	.section	.nv.compat,"",@"SHT_CUDA_COMPAT_INFO"
	.align	4
        /*0000*/ 	.byte	0x02, 0x09, 0x01, 0x00, 0x02, 0x02, 0x04, 0x00, 0x02, 0x05, 0x05, 0x00, 0x03, 0x07, 0x01, 0x01
        /*0010*/ 	.byte	0x02, 0x03, 0x01, 0x00, 0x02, 0x06, 0x01, 0x00, 0x04, 0x0b, 0x08, 0x00, 0x00, 0x00, 0x00, 0x00
        /*0020*/ 	.byte	0x00, 0x00, 0x00, 0x00


//--------------------- .nv.info._ZN7cutlass13device_kernelINS_4gemm6kernel13GemmUniversalIN4cute5tupleIJiiiiEEENS1_10collective13CollectiveMmaINS1_37MainloopSm90TmaGmmaWarpSpecializedFP8ILi3ENS5_IJNS4_1CILi2EEESB_NSA_ILi1EEEEEENS1_35KernelTmaWarpSpecializedCooperativeEEENS5_IJNSA_ILi128EEENSA_ILi256EEESG_EEENS_12float_e4m3_tENS5_IJlSC_lEEESJ_SK_NS4_8TiledMMAINS4_8MMA_AtomIJNS4_4SM904GMMA31MMA_64x256x32_F32E4M3E4M3_SS_TNILNSO_7ScaleInE1ELSQ_1EEEEEENS4_6LayoutINS5_IJSB_SC_SC_EEENS5_IJSC_NSA_ILi0EEESV_EEEEENS5_IJNS4_10UnderscoreESY_SY_EEEEENS4_23SM90_TMA_LOAD_MULTICASTENS4_14ComposedLayoutINS4_7SwizzleILi3ELi4ELi3EEENS4_18smem_ptr_flag_bitsILi8EEENST_INS5_IJNSA_ILi8EEESG_EEENS5_IJSG_SC_EEEEEEEvNS4_8identityES11_S1B_vS1C_EENS_8epilogue10collective6detail29Sm90TmaWarpSpecializedAdapterINS1F_15DefaultEpilogueISJ_SK_SK_NS1E_6thread17LinearCombinationISJ_Li1EffLNS1J_9ScaleType4KindE0ELNS_15FloatRoundStyleE2ESJ_EENS1_15EpilogueDefaultEEEEEvvEEEEvNT_6ParamsE --------------------------
	.section	.nv.info._ZN7cutlass13device_kernelINS_4gemm6kernel13GemmUniversalIN4cute5tupleIJiiiiEEENS1_10collective13CollectiveMmaINS1_37MainloopSm90TmaGmmaWarpSpecializedFP8ILi3ENS5_IJNS4_1CILi2EEESB_NSA_ILi1EEEEEENS1_35KernelTmaWarpSpecializedCooperativeEEENS5_IJNSA_ILi128EEENSA_ILi256EEESG_EEENS_12float_e4m3_tENS5_IJlSC_lEEESJ_SK_NS4_8TiledMMAINS4_8MMA_AtomIJNS4_4SM904GMMA31MMA_64x256x32_F32E4M3E4M3_SS_TNILNSO_7ScaleInE1ELSQ_1EEEEEENS4_6LayoutINS5_IJSB_SC_SC_EEENS5_IJSC_NSA_ILi0EEESV_EEEEENS5_IJNS4_10UnderscoreESY_SY_EEEEENS4_23SM90_TMA_LOAD_MULTICASTENS4_14ComposedLayoutINS4_7SwizzleILi3ELi4ELi3EEENS4_18smem_ptr_flag_bitsILi8EEENST_INS5_IJNSA_ILi8EEESG_EEENS5_IJSG_SC_EEEEEEEvNS4_8identityES11_S1B_vS1C_EENS_8epilogue10collective6detail29Sm90TmaWarpSpecializedAdapterINS1F_15DefaultEpilogueISJ_SK_SK_NS1E_6thread17LinearCombinationISJ_Li1EffLNS1J_9ScaleType4KindE0ELNS_15FloatRoundStyleE2ESJ_EENS1_15EpilogueDefaultEEEEEvvEEEEvNT_6ParamsE,"",@"SHT_CUDA_INFO"
	.sectionflags	@""
	.align	4


	//----- nvinfo : EIATTR_CUDA_API_VERSION
	.align		4
        /*0000*/ 	.byte	0x04, 0x37
        /*0002*/ 	.short	(.L_18 - .L_17)
.L_17:
        /*0004*/ 	.word	0x00000082


	//----- nvinfo : EIATTR_KPARAM_INFO
	.align		4
.L_18:
        /*0008*/ 	.byte	0x04, 0x17
        /*000a*/ 	.short	(.L_20 - .L_19)
.L_19:
        /*000c*/ 	.word	0x00000000
        /*0010*/ 	.short	0x0000
        /*0012*/ 	.short	0x0070
        /*0014*/ 	.byte	0x00, 0xf0, 0x01, 0x10


	//----- nvinfo : EIATTR_SPARSE_MMA_MASK
	.align		4
.L_20:
        /*0018*/ 	.byte	0x03, 0x50
        /*001a*/ 	.short	0x0000


	//----- nvinfo : EIATTR_MAXREG_COUNT
	.align		4
        /*001c*/ 	.byte	0x03, 0x1b
        /*001e*/ 	.short	0x00a8


	//----- nvinfo : EIATTR_NUM_BARRIERS
	.align		4
        /*0020*/ 	.byte	0x02, 0x4c
        /*0022*/ 	.byte	0x01
	.zero		1


	//----- nvinfo : EIATTR_ANNOTATIONS
	.align		4
        /*0024*/ 	.byte	0x04, 0x55
        /*0026*/ 	.short	(.L_22 - .L_21)


	//   ....[0]....
.L_21:
        /*0028*/ 	.word	0x00000001
        /*002c*/ 	.byte	0xf0, 0x06, 0x00, 0x00, 0x01, 0x00, 0x00, 0x00, 0xe0, 0x07, 0x00, 0x00, 0x01, 0x00, 0x00, 0x00
        /* <DEDUP_REMOVED lines=192> */
        /*0c3c*/ 	.byte	0xd0, 0x04, 0x01, 0x00


	//----- nvinfo : EIATTR_MERCURY_ISA_VERSION
	.align		4
.L_22:
        /*0c40*/ 	.byte	0x03, 0x5f
        /*0c42*/ 	.short	0x0101


	//----- nvinfo : EIATTR_INT_WARP_WIDE_INSTR_OFFSETS
	.align		4
        /*0c44*/ 	.byte	0x04, 0x31
        /*0c46*/ 	.short	(.L_24 - .L_23)


	//   ....[0]....
.L_23:
        /*0c48*/ 	.word	0x00000530


	//   ....[1]....
        /*0c4c*/ 	.word	0x00000550


	//   ....[2]....
        /*0c50*/ 	.word	0x000006c0


	//----- nvinfo : EIATTR_COOP_GROUP_MASK_REGIDS
	.align		4
.L_24:
        /*0c54*/ 	.byte	0x04, 0x29
        /*0c56*/ 	.short	(.L_26 - .L_25)


	//   ....[0]....
.L_25:
        /*0c58*/ 	.word	0xffffffff


	//   ....[1]....
        /*0c5c*/ 	.word	0xffffffff


	//   ....[2]....
        /*0c60*/ 	.word	0xffffffff


	//   ....[3]....
        /*0c64*/ 	.word	0xffffffff


	//   ....[4]....
        /*0c68*/ 	.word	0xffffffff


	//   ....[5]....
        /*0c6c*/ 	.word	0xffffffff


	//----- nvinfo : EIATTR_COOP_GROUP_INSTR_OFFSETS
	.align		4
.L_26:
        /*0c70*/ 	.byte	0x04, 0x28
        /*0c72*/ 	.short	(.L_28 - .L_27)


	//   ....[0]....
.L_27:
        /*0c74*/ 	.word	0x00000070


	//   ....[1]....
        /*0c78*/ 	.word	0x00000080


	//   ....[2]....
        /*0c7c*/ 	.word	0x000001a0


	//   ....[3]....
        /*0c80*/ 	.word	0x000003a0


	//   ....[4]....
        /*0c84*/ 	.word	0x00000820


	//   ....[5]....
        /*0c88*/ 	.word	0x000015a0


	//----- nvinfo : EIATTR_REG_RECONFIG
	.align		4
.L_28:
        /*0c8c*/ 	.byte	0x01, 0x54
	.zero		2


	//----- nvinfo : EIATTR_MBARRIER_INSTR_OFFSETS
	.align		4
        /*0c90*/ 	.byte	0x04, 0x39
        /*0c92*/ 	.short	(.L_30 - .L_29)


	//   ....[0]....
.L_29:
        /*0c94*/ 	.word	0x00000320
        /*0c98*/ 	.word	0x000000ff
        /*0c9c*/ 	.word	0x00000000
        /*0ca0*/ 	.short	0x0100
        /*0ca2*/ 	.byte	0x09
	.zero		1


	//   ....[1]....
        /*0ca4*/ 	.word	0x00000330
        /*0ca8*/ 	.word	0x000000ff
        /*0cac*/ 	.word	0x00000018
        /*0cb0*/ 	.short	0x0100
        /*0cb2*/ 	.byte	0x09
	.zero		1


	//   ....[2]....
        /*0cb4*/ 	.word	0x00000340
        /*0cb8*/ 	.word	0x000000ff
        /*0cbc*/ 	.word	0x00000008
        /*0cc0*/ 	.short	0x0100
        /*0cc2*/ 	.byte	0x09
	.zero		1


	//   ....[3]....
        /*0cc4*/ 	.word	0x00000350
        /*0cc8*/ 	.word	0x000000ff
        /*0ccc*/ 	.word	0x00000020
        /*0cd0*/ 	.short	0x0100
        /*0cd2*/ 	.byte	0x09
	.zero		1


	//   ....[4]....
        /*0cd4*/ 	.word	0x00000360
        /*0cd8*/ 	.word	0x000000ff
        /*0cdc*/ 	.word	0x00000010
        /*0ce0*/ 	.short	0x0100
        /*0ce2*/ 	.byte	0x09
	.zero		1


	//   ....[5]....
        /*0ce4*/ 	.word	0x00000370
        /*0ce8*/ 	.word	0x000000ff
        /*0cec*/ 	.word	0x00000028
        /*0cf0*/ 	.short	0x0100
        /*0cf2*/ 	.byte	0x09
	.zero		1


	//   ....[6]....
        /*0cf4*/ 	.word	0x00000750
        /*0cf8*/ 	.word	0x000000ff
        /*0cfc*/ 	.word	0x00000040
        /*0d00*/ 	.short	0x0100
        /*0d02*/ 	.byte	0x06
	.zero		1


	//   ....[7]....
        /*0d04*/ 	.word	0x000007c0
        /*0d08*/ 	.word	0x000000ff
        /*0d0c*/ 	.word	0x00000048
        /*0d10*/ 	.short	0x0100
        /*0d12*/ 	.byte	0x06
	.zero		1


	//   ....[8]....
        /*0d14*/ 	.word	0x00001da0
        /*0d18*/ 	.word	0x000000ff
        /*0d1c*/ 	.word	0x00000000
        /*0d20*/ 	.short	0x010a
        /*0d22*/ 	.byte	0x06
	.zero		1


	//   ....[9]....
        /*0d24*/ 	.word	0x00001de0
        /*0d28*/ 	.word	0x000000ff
        /*0d2c*/ 	.word	0x00000000
        /*0d30*/ 	.short	0x010a
        /*0d32*/ 	.byte	0x06
	.zero		1


	//   ....[10]....
        /*0d34*/ 	.word	0x000030b0
        /*0d38*/ 	.word	0x000000ff
        /*0d3c*/ 	.word	0x00000000
        /*0d40*/ 	.short	0x010a
        /*0d42*/ 	.byte	0x09
	.zero		1


	//   ....[11]....
        /*0d44*/ 	.word	0x000030f0
        /*0d48*/ 	.word	0x000000ff
        /*0d4c*/ 	.word	0x00000000
        /*0d50*/ 	.short	0x010a
        /*0d52*/ 	.byte	0x09
	.zero		1


	//   ....[12]....
        /*0d54*/ 	.word	0x00004230
        /*0d58*/ 	.word	0x000000e5
        /*0d5c*/ 	.word	0x00000000
        /*0d60*/ 	.short	0x0101
        /*0d62*/ 	.byte	0x3f
	.zero		1


	//   ....[13]....
        /*0d64*/ 	.word	0x00005450
        /*0d68*/ 	.word	0x00000018
        /*0d6c*/ 	.word	0x00000000
        /*0d70*/ 	.short	0x0101
        /*0d72*/ 	.byte	0x3f
	.zero		1


	//   ....[14]....
        /*0d74*/ 	.word	0x0000f740
        /*0d78*/ 	.word	0x0000000b
        /*0d7c*/ 	.word	0x00000018
        /*0d80*/ 	.short	0x010a
        /*0d82*/ 	.byte	0x3f
	.zero		1


	//   ....[15]....
        /*0d84*/ 	.word	0x0000fb30
        /*0d88*/ 	.word	0x00000004
        /*0d8c*/ 	.word	0x00000048
        /*0d90*/ 	.short	0x0101
        /*0d92*/ 	.byte	0x3f
	.zero		1


	//   ....[16]....
        /*0d94*/ 	.word	0x000102b0
        /*0d98*/ 	.word	0x00000007
        /*0d9c*/ 	.word	0x00000000
        /*0da0*/ 	.short	0x010a
        /*0da2*/ 	.byte	0x3f
	.zero		1


	//   ....[17]....
        /*0da4*/ 	.word	0x00010330
        /*0da8*/ 	.word	0x00000009
        /*0dac*/ 	.word	0x00000000
        /*0db0*/ 	.short	0x010a
        /*0db2*/ 	.byte	0x3f
	.zero		1


	//   ....[18]....
        /*0db4*/ 	.word	0x000103c0
        /*0db8*/ 	.word	0x00000003
        /*0dbc*/ 	.word	0x00000000
        /*0dc0*/ 	.short	0x010a
        /*0dc2*/ 	.byte	0x3f
	.zero		1


	//   ....[19]....
        /*0dc4*/ 	.word	0x00010430
        /*0dc8*/ 	.word	0x00000003
        /*0dcc*/ 	.word	0x00000000
        /*0dd0*/ 	.short	0x010a
        /*0dd2*/ 	.byte	0x3f
	.zero		1


	//   ....[20]....
        /*0dd4*/ 	.word	0x000104a0
        /*0dd8*/ 	.word	0x00000000
        /*0ddc*/ 	.word	0x00000000
        /*0de0*/ 	.short	0x010a
        /*0de2*/ 	.byte	0x3f
	.zero		1


	//   ....[21]....
        /*0de4*/ 	.word	0x00010580
        /*0de8*/ 	.word	0x0000000b
        /*0dec*/ 	.word	0x00000018
        /*0df0*/ 	.short	0x010a
        /*0df2*/ 	.byte	0x3f
	.zero		1


	//   ....[22]....
        /*0df4*/ 	.word	0x00010650
        /*0df8*/ 	.word	0x00000007
        /*0dfc*/ 	.word	0x00000000
        /*0e00*/ 	.short	0x010a
        /*0e02*/ 	.byte	0x3f
	.zero		1


	//   ....[23]....
        /*0e04*/ 	.word	0x000106a0
        /*0e08*/ 	.word	0x00000009
        /*0e0c*/ 	.word	0x00000000
        /*0e10*/ 	.short	0x010a
        /*0e12*/ 	.byte	0x3f
	.zero		1


	//----- nvinfo : EIATTR_NUM_MBARRIERS
	.align		4
.L_30:
        /*0e14*/ 	.byte	0x03, 0x38
        /*0e16*/ 	.short	0x0008


	//----- nvinfo : EIATTR_EXIT_INSTR_OFFSETS
	.align		4
        /*0e18*/ 	.byte	0x04, 0x1c
        /*0e1a*/ 	.short	(.L_32 - .L_31)


	//   ....[0]....
.L_31:
        /*0e1c*/ 	.word	0x000009b0


	//   ....[1]....
        /*0e20*/ 	.word	0x00001240


	//   ....[2]....
        /*0e24*/ 	.word	0x0000ed50


	//   ....[3]....
        /*0e28*/ 	.word	0x0000f2e0


	//   ....[4]....
        /*0e2c*/ 	.word	0x00010410


	//----- nvinfo : EIATTR_MAX_THREADS
	.align		4
.L_32:
        /*0e30*/ 	.byte	0x04, 0x05
        /*0e32*/ 	.short	(.L_34 - .L_33)
.L_33:
        /*0e34*/ 	.word	0x00000180
        /*0e38*/ 	.word	0x00000001
        /*0e3c*/ 	.word	0x00000001


	//----- nvinfo : EIATTR_CRS_STACK_SIZE
	.align		4
.L_34:
        /*0e40*/ 	.byte	0x04, 0x1e
        /*0e42*/ 	.short	(.L_36 - .L_35)
.L_35:
        /*0e44*/ 	.word	0x00000000


	//----- nvinfo : EIATTR_CBANK_PARAM_SIZE
	.align		4
.L_36:
        /*0e48*/ 	.byte	0x03, 0x19
        /*0e4a*/ 	.short	0x0470


	//----- nvinfo : EIATTR_PARAM_CBANK
	.align		4
        /*0e4c*/ 	.byte	0x04, 0x0a
        /*0e4e*/ 	.short	(.L_38 - .L_37)
	.align		4
.L_37:
        /*0e50*/ 	.word	index@(.nv.constant0._ZN7cutlass13device_kernelINS_4gemm6kernel13GemmUniversalIN4cute5tupleIJiiiiEEENS1_10collective13CollectiveMmaINS1_37MainloopSm90TmaGmmaWarpSpecializedFP8ILi3ENS5_IJNS4_1CILi2EEESB_NSA_ILi1EEEEEENS1_35KernelTmaWarpSpecializedCooperativeEEENS5_IJNSA_ILi128EEENSA_ILi256EEESG_EEENS_12float_e4m3_tENS5_IJlSC_lEEESJ_SK_NS4_8TiledMMAINS4_8MMA_AtomIJNS4_4SM904GMMA31MMA_64x256x32_F32E4M3E4M3_SS_TNILNSO_7ScaleInE1ELSQ_1EEEEEENS4_6LayoutINS5_IJSB_SC_SC_EEENS5_IJSC_NSA_ILi0EEESV_EEEEENS5_IJNS4_10UnderscoreESY_SY_EEEEENS4_23SM90_TMA_LOAD_MULTICASTENS4_14ComposedLayoutINS4_7SwizzleILi3ELi4ELi3EEENS4_18smem_ptr_flag_bitsILi8EEENST_INS5_IJNSA_ILi8EEESG_EEENS5_IJSG_SC_EEEEEEEvNS4_8identityES11_S1B_vS1C_EENS_8epilogue10collective6detail29Sm90TmaWarpSpecializedAdapterINS1F_15DefaultEpilogueISJ_SK_SK_NS1E_6thread17LinearCombinationISJ_Li1EffLNS1J_9ScaleType4KindE0ELNS_15FloatRoundStyleE2ESJ_EENS1_15EpilogueDefaultEEEEEvvEEEEvNT_6ParamsE)
        /*0e54*/ 	.short	0x0210
        /*0e56*/ 	.short	0x0470


	//----- nvinfo : EIATTR_SW_WAR
	.align		4
.L_38:
        /*0e58*/ 	.byte	0x04, 0x36
        /*0e5a*/ 	.short	(.L_40 - .L_39)
.L_39:
        /*0e5c*/ 	.word	0x00000008
.L_40:


//--------------------- .nv.callgraph             --------------------------
	.section	.nv.callgraph,"",@"SHT_CUDA_CALLGRAPH"
	.align	4
	.sectionentsize	8
	.align		4
        /*0000*/ 	.word	0x00000000
	.align		4
        /*0004*/ 	.word	0xffffffff
	.align		4
        /*0008*/ 	.word	0x00000000
	.align		4
        /*000c*/ 	.word	0xfffffffe
	.align		4
        /*0010*/ 	.word	0x00000000
	.align		4
        /*0014*/ 	.word	0xfffffffd
	.align		4
        /*0018*/ 	.word	0x00000000
	.align		4
        /*001c*/ 	.word	0xfffffffc


//--------------------- .nv.constant4             --------------------------
	.section	.nv.constant4,"a",@progbits
	.align	8
	.align		8
.nv.constant4:
        /*0000*/ 	.dword	_ZN39_INTERNAL_43e81356_4_k_cu_69cabb98_49054cuda3std3__45__cpo5beginE
	.align		8
        /*0008*/ 	.dword	_ZN39_INTERNAL_43e81356_4_k_cu_69cabb98_49054cuda3std3__45__cpo3endE
	.align		8
        /*0010*/ 	.dword	_ZN39_INTERNAL_43e81356_4_k_cu_69cabb98_49054cuda3std3__45__cpo6cbeginE
	.align		8
        /*0018*/ 	.dword	_ZN39_INTERNAL_43e81356_4_k_cu_69cabb98_49054cuda3std3__45__cpo4cendE
	.align		8
        /*0020*/ 	.dword	_ZN39_INTERNAL_43e81356_4_k_cu_69cabb98_49054cuda3std3__441_GLOBAL__N__43e81356_4_k_cu_69cabb98_49056ignoreE
	.align		8
        /*0028*/ 	.dword	_ZN39_INTERNAL_43e81356_4_k_cu_69cabb98_49054cuda3std3__419piecewise_constructE
	.align		8
        /*0030*/ 	.dword	_ZN39_INTERNAL_43e81356_4_k_cu_69cabb98_49054cuda3std3__48in_placeE
	.align		8
        /*0038*/ 	.dword	_ZN39_INTERNAL_43e81356_4_k_cu_69cabb98_49054cuda3std6ranges3__45__cpo4swapE
	.align		8
        /*0040*/ 	.dword	_ZN39_INTERNAL_43e81356_4_k_cu_69cabb98_49054cuda3std6ranges3__45__cpo9iter_moveE
	.align		8
        /*0048*/ 	.dword	_ZN39_INTERNAL_43e81356_4_k_cu_69cabb98_49054cute7productE
	.align		8
        /*0050*/ 	.dword	_ZN39_INTERNAL_43e81356_4_k_cu_69cabb98_49054cute1_E


//--------------------- .text._ZN7cutlass13device_kernelINS_4gemm6kernel13GemmUniversalIN4cute5tupleIJiiiiEEENS1_10collective13CollectiveMmaINS1_37MainloopSm90TmaGmmaWarpSpecializedFP8ILi3ENS5_IJNS4_1CILi2EEESB_NSA_ILi1EEEEEENS1_35KernelTmaWarpSpecializedCooperativeEEENS5_IJNSA_ILi128EEENSA_ILi256EEESG_EEENS_12float_e4m3_tENS5_IJlSC_lEEESJ_SK_NS4_8TiledMMAINS4_8MMA_AtomIJNS4_4SM904GMMA31MMA_64x256x32_F32E4M3E4M3_SS_TNILNSO_7ScaleInE1ELSQ_1EEEEEENS4_6LayoutINS5_IJSB_SC_SC_EEENS5_IJSC_NSA_ILi0EEESV_EEEEENS5_IJNS4_10UnderscoreESY_SY_EEEEENS4_23SM90_TMA_LOAD_MULTICASTENS4_14ComposedLayoutINS4_7SwizzleILi3ELi4ELi3EEENS4_18smem_ptr_flag_bitsILi8EEENST_INS5_IJNSA_ILi8EEESG_EEENS5_IJSG_SC_EEEEEEEvNS4_8identityES11_S1B_vS1C_EENS_8epilogue10collective6detail29Sm90TmaWarpSpecializedAdapterINS1F_15DefaultEpilogueISJ_SK_SK_NS1E_6thread17LinearCombinationISJ_Li1EffLNS1J_9ScaleType4KindE0ELNS_15FloatRoundStyleE2ESJ_EENS1_15EpilogueDefaultEEEEEvvEEEEvNT_6ParamsE --------------------------
	.section	.text._ZN7cutlass13device_kernelINS_4gemm6kernel13GemmUniversalIN4cute5tupleIJiiiiEEENS1_10collective13CollectiveMmaINS1_37MainloopSm90TmaGmmaWarpSpecializedFP8ILi3ENS5_IJNS4_1CILi2EEESB_NSA_ILi1EEEEEENS1_35KernelTmaWarpSpecializedCooperativeEEENS5_IJNSA_ILi128EEENSA_ILi256EEESG_EEENS_12float_e4m3_tENS5_IJlSC_lEEESJ_SK_NS4_8TiledMMAINS4_8MMA_AtomIJNS4_4SM904GMMA31MMA_64x256x32_F32E4M3E4M3_SS_TNILNSO_7ScaleInE1ELSQ_1EEEEEENS4_6LayoutINS5_IJSB_SC_SC_EEENS5_IJSC_NSA_ILi0EEESV_EEEEENS5_IJNS4_10UnderscoreESY_SY_EEEEENS4_23SM90_TMA_LOAD_MULTICASTENS4_14ComposedLayoutINS4_7SwizzleILi3ELi4ELi3EEENS4_18smem_ptr_flag_bitsILi8EEENST_INS5_IJNSA_ILi8EEESG_EEENS5_IJSG_SC_EEEEEEEvNS4_8identityES11_S1B_vS1C_EENS_8epilogue10collective6detail29Sm90TmaWarpSpecializedAdapterINS1F_15DefaultEpilogueISJ_SK_SK_NS1E_6thread17LinearCombinationISJ_Li1EffLNS1J_9ScaleType4KindE0ELNS_15FloatRoundStyleE2ESJ_EENS1_15EpilogueDefaultEEEEEvvEEEEvNT_6ParamsE,"ax",@progbits
	.align	128
.text._ZN7cutlass13device_kernelINS_4gemm6kernel13GemmUniversalIN4cute5tupleIJiiiiEEENS1_10collective13CollectiveMmaINS1_37MainloopSm90TmaGmmaWarpSpecializedFP8ILi3ENS5_IJNS4_1CILi2EEESB_NSA_ILi1EEEEEENS1_35KernelTmaWarpSpecializedCooperativeEEENS5_IJNSA_ILi128EEENSA_ILi256EEESG_EEENS_12float_e4m3_tENS5_IJlSC_lEEESJ_SK_NS4_8TiledMMAINS4_8MMA_AtomIJNS4_4SM904GMMA31MMA_64x256x32_F32E4M3E4M3_SS_TNILNSO_7ScaleInE1ELSQ_1EEEEEENS4_6LayoutINS5_IJSB_SC_SC_EEENS5_IJSC_NSA_ILi0EEESV_EEEEENS5_IJNS4_10UnderscoreESY_SY_EEEEENS4_23SM90_TMA_LOAD_MULTICASTENS4_14ComposedLayoutINS4_7SwizzleILi3ELi4ELi3EEENS4_18smem_ptr_flag_bitsILi8EEENST_INS5_IJNSA_ILi8EEESG_EEENS5_IJSG_SC_EEEEEEEvNS4_8identityES11_S1B_vS1C_EENS_8epilogue10collective6detail29Sm90TmaWarpSpecializedAdapterINS1F_15DefaultEpilogueISJ_SK_SK_NS1E_6thread17LinearCombinationISJ_Li1EffLNS1J_9ScaleType4KindE0ELNS_15FloatRoundStyleE2ESJ_EENS1_15EpilogueDefaultEEEEEvvEEEEvNT_6ParamsE:
        .type           _ZN7cutlass13device_kernelINS_4gemm6kernel13GemmUniversalIN4cute5tupleIJiiiiEEENS1_10collective13CollectiveMmaINS1_37MainloopSm90TmaGmmaWarpSpecializedFP8ILi3ENS5_IJNS4_1CILi2EEESB_NSA_ILi1EEEEEENS1_35KernelTmaWarpSpecializedCooperativeEEENS5_IJNSA_ILi128EEENSA_ILi256EEESG_EEENS_12float_e4m3_tENS5_IJlSC_lEEESJ_SK_NS4_8TiledMMAINS4_8MMA_AtomIJNS4_4SM904GMMA31MMA_64x256x32_F32E4M3E4M3_SS_TNILNSO_7ScaleInE1ELSQ_1EEEEEENS4_6LayoutINS5_IJSB_SC_SC_EEENS5_IJSC_NSA_ILi0EEESV_EEEEENS5_IJNS4_10UnderscoreESY_SY_EEEEENS4_23SM90_TMA_LOAD_MULTICASTENS4_14ComposedLayoutINS4_7SwizzleILi3ELi4ELi3EEENS4_18smem_ptr_flag_bitsILi8EEENST_INS5_IJNSA_ILi8EEESG_EEENS5_IJSG_SC_EEEEEEEvNS4_8identityES11_S1B_vS1C_EENS_8epilogue10collective6detail29Sm90TmaWarpSpecializedAdapterINS1F_15DefaultEpilogueISJ_SK_SK_NS1E_6thread17LinearCombinationISJ_Li1EffLNS1J_9ScaleType4KindE0ELNS_15FloatRoundStyleE2ESJ_EENS1_15EpilogueDefaultEEEEEvvEEEEvNT_6ParamsE,@function
        .size           _ZN7cutlass13device_kernelINS_4gemm6kernel13GemmUniversalIN4cute5tupleIJiiiiEEENS1_10collective13CollectiveMmaINS1_37MainloopSm90TmaGmmaWarpSpecializedFP8ILi3ENS5_IJNS4_1CILi2EEESB_NSA_ILi1EEEEEENS1_35KernelTmaWarpSpecializedCooperativeEEENS5_IJNSA_ILi128EEENSA_ILi256EEESG_EEENS_12float_e4m3_tENS5_IJlSC_lEEESJ_SK_NS4_8TiledMMAINS4_8MMA_AtomIJNS4_4SM904GMMA31MMA_64x256x32_F32E4M3E4M3_SS_TNILNSO_7ScaleInE1ELSQ_1EEEEEENS4_6LayoutINS5_IJSB_SC_SC_EEENS5_IJSC_NSA_ILi0EEESV_EEEEENS5_IJNS4_10UnderscoreESY_SY_EEEEENS4_23SM90_TMA_LOAD_MULTICASTENS4_14ComposedLayoutINS4_7SwizzleILi3ELi4ELi3EEENS4_18smem_ptr_flag_bitsILi8EEENST_INS5_IJNSA_ILi8EEESG_EEENS5_IJSG_SC_EEEEEEEvNS4_8identityES11_S1B_vS1C_EENS_8epilogue10collective6detail29Sm90TmaWarpSpecializedAdapterINS1F_15DefaultEpilogueISJ_SK_SK_NS1E_6thread17LinearCombinationISJ_Li1EffLNS1J_9ScaleType4KindE0ELNS_15FloatRoundStyleE2ESJ_EENS1_15EpilogueDefaultEEEEEvvEEEEvNT_6ParamsE,(.L_x_332 - _ZN7cutlass13device_kernelINS_4gemm6kernel13GemmUniversalIN4cute5tupleIJiiiiEEENS1_10collective13CollectiveMmaINS1_37MainloopSm90TmaGmmaWarpSpecializedFP8ILi3ENS5_IJNS4_1CILi2EEESB_NSA_ILi1EEEEEENS1_35KernelTmaWarpSpecializedCooperativeEEENS5_IJNSA_ILi128EEENSA_ILi256EEESG_EEENS_12float_e4m3_tENS5_IJlSC_lEEESJ_SK_NS4_8TiledMMAINS4_8MMA_AtomIJNS4_4SM904GMMA31MMA_64x256x32_F32E4M3E4M3_SS_TNILNSO_7ScaleInE1ELSQ_1EEEEEENS4_6LayoutINS5_IJSB_SC_SC_EEENS5_IJSC_NSA_ILi0EEESV_EEEEENS5_IJNS4_10UnderscoreESY_SY_EEEEENS4_23SM90_TMA_LOAD_MULTICASTENS4_14ComposedLayoutINS4_7SwizzleILi3ELi4ELi3EEENS4_18smem_ptr_flag_bitsILi8EEENST_INS5_IJNSA_ILi8EEESG_EEENS5_IJSG_SC_EEEEEEEvNS4_8identityES11_S1B_vS1C_EENS_8epilogue10collective6detail29Sm90TmaWarpSpecializedAdapterINS1F_15DefaultEpilogueISJ_SK_SK_NS1E_6thread17LinearCombinationISJ_Li1EffLNS1J_9ScaleType4KindE0ELNS_15FloatRoundStyleE2ESJ_EENS1_15EpilogueDefaultEEEEEvvEEEEvNT_6ParamsE)
        .other          _ZN7cutlass13device_kernelINS_4gemm6kernel13GemmUniversalIN4cute5tupleIJiiiiEEENS1_10collective13CollectiveMmaINS1_37MainloopSm90TmaGmmaWarpSpecializedFP8ILi3ENS5_IJNS4_1CILi2EEESB_NSA_ILi1EEEEEENS1_35KernelTmaWarpSpecializedCooperativeEEENS5_IJNSA_ILi128EEENSA_ILi256EEESG_EEENS_12float_e4m3_tENS5_IJlSC_lEEESJ_SK_NS4_8TiledMMAINS4_8MMA_AtomIJNS4_4SM904GMMA31MMA_64x256x32_F32E4M3E4M3_SS_TNILNSO_7ScaleInE1ELSQ_1EEEEEENS4_6LayoutINS5_IJSB_SC_SC_EEENS5_IJSC_NSA_ILi0EEESV_EEEEENS5_IJNS4_10UnderscoreESY_SY_EEEEENS4_23SM90_TMA_LOAD_MULTICASTENS4_14ComposedLayoutINS4_7SwizzleILi3ELi4ELi3EEENS4_18smem_ptr_flag_bitsILi8EEENST_INS5_IJNSA_ILi8EEESG_EEENS5_IJSG_SC_EEEEEEEvNS4_8identityES11_S1B_vS1C_EENS_8epilogue10collective6detail29Sm90TmaWarpSpecializedAdapterINS1F_15DefaultEpilogueISJ_SK_SK_NS1E_6thread17LinearCombinationISJ_Li1EffLNS1J_9ScaleType4KindE0ELNS_15FloatRoundStyleE2ESJ_EENS1_15EpilogueDefaultEEEEEvvEEEEvNT_6ParamsE,@"STO_CUDA_ENTRY STV_DEFAULT"
_ZN7cutlass13device_kernelINS_4gemm6kernel13GemmUniversalIN4cute5tupleIJiiiiEEENS1_10collective13CollectiveMmaINS1_37MainloopSm90TmaGmmaWarpSpecializedFP8ILi3ENS5_IJNS4_1CILi2EEESB_NSA_ILi1EEEEEENS1_35KernelTmaWarpSpecializedCooperativeEEENS5_IJNSA_ILi128EEENSA_ILi256EEESG_EEENS_12float_e4m3_tENS5_IJlSC_lEEESJ_SK_NS4_8TiledMMAINS4_8MMA_AtomIJNS4_4SM904GMMA31MMA_64x256x32_F32E4M3E4M3_SS_TNILNSO_7ScaleInE1ELSQ_1EEEEEENS4_6LayoutINS5_IJSB_SC_SC_EEENS5_IJSC_NSA_ILi0EEESV_EEEEENS5_IJNS4_10UnderscoreESY_SY_EEEEENS4_23SM90_TMA_LOAD_MULTICASTENS4_14ComposedLayoutINS4_7SwizzleILi3ELi4ELi3EEENS4_18smem_ptr_flag_bitsILi8EEENST_INS5_IJNSA_ILi8EEESG_EEENS5_IJSG_SC_EEEEEEEvNS4_8identityES11_S1B_vS1C_EENS_8epilogue10collective6detail29Sm90TmaWarpSpecializedAdapterINS1F_15DefaultEpilogueISJ_SK_SK_NS1E_6thread17LinearCombinationISJ_Li1EffLNS1J_9ScaleType4KindE0ELNS_15FloatRoundStyleE2ESJ_EENS1_15EpilogueDefaultEEEEEvvEEEEvNT_6ParamsE:
[----:B------:R-:W0:Y:S02]  /*0000*/  LDC R1, c[0x0][0x28] ;  /* 0x00000a00ff017b82 */ /* 0x000e240000000800 */
[----:B0-----:R-:W-:Y:S01]  /*0010*/  VIADD R1, R1, 0xffffff08 ;  /* 0xffffff0801017836 */ /* 0x001fe20000000000 */
[----:B------:R-:W0:Y:S01]  /*0020*/  S2R R4, SR_TID.X ;  /* 0x0000000000047919 */ /* 0x000e220000002100 */
[----:B------:R-:W-:Y:S01]  /*0030*/  ELECT P0, URZ, PT ;  /* 0x00000000003f782f */ /* 0x000fe20003800000 */
[----:B------:R-:W-:Y:S01]  /*0040*/  BSSY B0, `(.L_x_0) ;  /* 0x0000015000007945 */ /* 0x000fe20003800000 */
[--C-:B0-----:R-:W-:Y:S02]  /*0050*/  SHF.R.U32.HI R0, RZ, 0x5, R4.reuse ;  /* 0x00000005ff007819 */ /* 0x101fe40000011604 */
[----:B------:R-:W-:-:S03]  /*0060*/  SHF.R.U32.HI R2, RZ, 0x7, R4 ;  /* 0x00000007ff027819 */ /* 0x000fc60000011604 */
[----:B------:R-:W0:Y:S04]  /*0070*/  SHFL.IDX PT, R3, R0, RZ, 0x1f ;  /* 0x00001fff00037589 */ /* 0x000e2800000e0000 */
[----:B------:R-:W1:Y:S01]  /*0080*/  SHFL.IDX PT, R2, R2, RZ, 0x1f ;  /* 0x00001fff02027589 */ /* 0x000e6200000e0000 */
[----:B0-----:R-:W-:Y:S02]  /*0090*/  R2UR UR4, R3 ;  /* 0x00000000030472ca */ /* 0x001fe400000e0000 */
[----:B-1----:R-:W-:-:S11]  /*00a0*/  R2UR UR6, R2 ;  /* 0x00000000020672ca */ /* 0x002fd600000e0000 */
[----:B------:R-:W-:Y:S02]  /*00b0*/  USHF.R.S32.HI UR5, URZ, 0x1f, UR4 ;  /* 0x0000001f3f057899 */ /* 0x000fe40008011404 */
[----:B------:R-:W-:Y:S02]  /*00c0*/  ISETP.NE.OR P0, PT, RZ, UR4, !P0 ;  /* 0x00000004ff007c0c */ /* 0x000fe4000c705670 */
[----:B------:R-:W-:-:S04]  /*00d0*/  ULEA.HI UR5, UR5, UR4, URZ, 0x2 ;  /* 0x0000000405057291 */ /* 0x000fc8000f8f103f */
[----:B------:R-:W-:-:S04]  /*00e0*/  ULOP3.LUT UR5, UR5, 0xfffffffc, URZ, 0xc0, !UPT ;  /* 0xfffffffc05057892 */ /* 0x000fc8000f8ec03f */
[----:B------:R-:W-:-:S03]  /*00f0*/  UIADD3 UR8, UR4, -UR5, URZ ;  /* 0x8000000504087290 */ /* 0x000fc6000fffe03f */
[----:B------:R-:W-:Y:S09]  /*0100*/  @P0 BRA `(.L_x_1) ;  /* 0x0000000000200947 */ /* 0x000ff20003800000 */
[----:B------:R-:W-:Y:S02]  /*0110*/  ULDC.64 UR4, c[0x0][0x198] ;  /* 0x0000660000047ab9 */ /* 0x000fe40000000a00 */
[----:B------:R-:W-:Y:S02]  /*0120*/  UIADD3 UR10, UP0, UR4, 0xf0, URZ ;  /* 0x000000f0040a7890 */ /* 0x000fe4000ff1e03f */
[----:B------:R-:W-:Y:S02]  /*0130*/  UIADD3 UR4, UP1, UR4, 0x1f0, URZ ;  /* 0x000001f004047890 */ /* 0x000fe4000ff3e03f */
[----:B------:R-:W-:Y:S02]  /*0140*/  UIADD3.X UR11, URZ, UR5, URZ, UP0, !UPT ;  /* 0x000000053f0b7290 */ /* 0x000fe400087fe43f */
[----:B------:R-:W-:-:S07]  /*0150*/  UIADD3.X UR5, URZ, UR5, URZ, UP1, !UPT ;  /* 0x000000053f057290 */ /* 0x000fce0008ffe43f */
[----:B------:R0:W-:Y:S02]  /*0160*/  UTMACCTL.PF [UR10] ;  /* 0x000000000a0079b9 */ /* 0x0001e40008040000 */
[----:B------:R0:W-:Y:S02]  /*0170*/  UTMACCTL.PF [UR4] ;  /* 0x00000000040079b9 */ /* 0x0001e40008040000 */
[----:B0-----:R-:W-:Y:S01]  /*0180*/  NOP ;  /* 0x0000000000007918 */ /* 0x001fe20000000000 */
.L_x_1:
[----:B------:R-:W-:Y:S05]  /*0190*/  BSYNC B0 ;  /* 0x0000000000007941 */ /* 0x000fea0003800000 */
.L_x_0:
[----:B------:R-:W0:Y:S01]  /*01a0*/  SHFL.IDX PT, R3, R0, RZ, 0x1f ;  /* 0x00001fff00037589 */ /* 0x000e2200000e0000 */
[----:B------:R-:W-:Y:S01]  /*01b0*/  UISETP.NE.AND UP0, UPT, UR8, 0x3, UPT ;  /* 0x000000030800788c */ /* 0x000fe2000bf05270 */
[----:B------:R-:W-:Y:S01]  /*01c0*/  ISETP.NE.AND P1, PT, RZ, UR6, PT ;  /* 0x00000006ff007c0c */ /* 0x000fe2000bf25270 */
[----:B------:R-:W-:Y:S02]  /*01d0*/  UIADD3 UR10, UR6, -0x1, URZ ;  /* 0xffffffff060a7890 */ /* 0x000fe4000fffe03f */
[----:B------:R-:W-:Y:S02]  /*01e0*/  UISETP.EQ.OR UP0, UPT, UR8, URZ, !UP0 ;  /* 0x0000003f0800728c */ /* 0x000fe4000c702670 */
[----:B------:R-:W-:Y:S02]  /*01f0*/  UISETP.GE.U32.AND UP1, UPT, UR10, 0x2, UPT ;  /* 0x000000020a00788c */ /* 0x000fe4000bf26070 */
[----:B------:R-:W-:-:S04]  /*0200*/  UISETP.EQ.AND UP0, UPT, UR6, URZ, UP0 ;  /* 0x0000003f0600728c */ /* 0x000fc80008702270 */
[----:B------:R-:W-:-:S04]  /*0210*/  USEL UR13, URZ, 0x1, !UP0 ;  /* 0x000000013f0d7887 */ /* 0x000fc8000c000000 */
[----:B------:R-:W-:Y:S01]  /*0220*/  USEL UR13, UR13, 0x2, UP1 ;  /* 0x000000020d0d7887 */ /* 0x000fe20008800000 */
[----:B0-----:R-:W-:-:S13]  /*0230*/  ISETP.NE.AND P0, PT, R3, RZ, PT ;  /* 0x000000ff0300720c */ /* 0x001fda0003f05270 */
[----:B------:R-:W-:Y:S05]  /*0240*/  @P0 BRA `(.L_x_2) ;  /* 0x0000000000500947 */ /* 0x000fea0003800000 */
[----:B------:R-:W0:Y:S01]  /*0250*/  S2UR UR9, SR_CgaCtaId ;  /* 0x00000000000979c3 */ /* 0x000e220000008800 */
[----:B------:R-:W-:Y:S01]  /*0260*/  UMOV UR4, 0x400 ;  /* 0x0000040000047882 */ /* 0x000fe20000000000 */
[----:B------:R-:W-:Y:S01]  /*0270*/  UMOV UR5, 0x1 ;  /* 0x0000000100057882 */ /* 0x000fe20000000000 */
[----:B------:R-:W-:Y:S01]  /*0280*/  UMOV UR6, 0x6 ;  /* 0x0000000600067882 */ /* 0x000fe20000000000 */
[----:B------:R-:W-:Y:S01]  /*0290*/  ELECT P0, URZ, PT ;  /* 0x00000000003f782f */ /* 0x000fe20003800000 */
[----:B------:R-:W-:-:S04]  /*02a0*/  UIADD3 UR6, -UR6, 0x100000, URZ ;  /* 0x0010000006067890 */ /* 0x000fc8000fffe13f */
[----:B------:R-:W-:Y:S02]  /*02b0*/  USHF.L.U32 UR7, UR6, 0xb, URZ ;  /* 0x0000000b06077899 */ /* 0x000fe4000800063f */
[----:B------:R-:W-:Y:S02]  /*02c0*/  USHF.L.U32 UR6, UR6, 0x1, URZ ;  /* 0x0000000106067899 */ /* 0x000fe4000800063f */
[----:B0-----:R-:W-:Y:S02]  /*02d0*/  ULEA UR9, UR9, UR4, 0x18 ;  /* 0x0000000409097291 */ /* 0x001fe4000f8ec03f */
[----:B------:R-:W-:-:S04]  /*02e0*/  UIADD3 UR4, -UR5, 0x100000, URZ ;  /* 0x0010000005047890 */ /* 0x000fc8000fffe13f */
[----:B------:R-:W-:Y:S02]  /*02f0*/  USHF.L.U32 UR5, UR4, 0xb, URZ ;  /* 0x0000000b04057899 */ /* 0x000fe4000800063f */
[----:B------:R-:W-:Y:S01]  /*0300*/  USHF.L.U32 UR4, UR4, 0x1, URZ ;  /* 0x0000000104047899 */ /* 0x000fe2000800063f */
[----:B------:R-:W0:Y:S11]  /*0310*/  FENCE.VIEW.ASYNC.S ;  /* 0x00000000000073c6 */ /* 0x000e360000000000 */
[----:B0-----:R0:W1:Y:S01]  /*0320*/  SYNCS.EXCH.64 URZ, [UR9], UR4 ;  /* 0x00000004093f75b2 */ /* 0x0010620008000100 */
[----:B------:R0:W2:Y:S01]  /*0330*/  SYNCS.EXCH.64 URZ, [UR9+0x18], UR6 ;  /* 0x00001806093f75b2 */ /* 0x0000a20008000100 */
[----:B------:R0:W3:Y:S01]  /*0340*/  SYNCS.EXCH.64 URZ, [UR9+0x8], UR4 ;  /* 0x00000804093f75b2 */ /* 0x0000e20008000100 */
[----:B------:R0:W4:Y:S01]  /*0350*/  SYNCS.EXCH.64 URZ, [UR9+0x20], UR6 ;  /* 0x00002006093f75b2 */ /* 0x0001220008000100 */
[----:B------:R0:W0:Y:S01]  /*0360*/  SYNCS.EXCH.64 URZ, [UR9+0x10], UR4 ;  /* 0x00001004093f75b2 */ /* 0x0000220008000100 */
[----:B------:R0:W0:Y:S01]  /*0370*/  SYNCS.EXCH.64 URZ, [UR9+0x28], UR6 ;  /* 0x00002806093f75b2 */ /* 0x0000220008000100 */
[----:B------:R-:W-:Y:S01]  /*0380*/  NOP ;  /* 0x0000000000007918 */ /* 0x000fe20000000000 */
.L_x_2:
[----:B------:R-:W-:Y:S01]  /*0390*/  SHF.R.S32.HI R2, RZ, 0x1f, R4 ;  /* 0x0000001fff027819 */ /* 0x000fe20000011404 */
[----:B------:R-:W5:Y:S01]  /*03a0*/  SHFL.IDX PT, R0, R0, RZ, 0x1f ;  /* 0x00001fff00007589 */ /* 0x000f6200000e0000 */
[----:B0-----:R-:W0:Y:S01]  /*03b0*/  S2UR UR9, SR_CTAID.X ;  /* 0x00000000000979c3 */ /* 0x001e220000002500 */
[----:B------:R-:W-:Y:S02]  /*03c0*/  ELECT P0, URZ, PT ;  /* 0x00000000003f782f */ /* 0x000fe40003800000 */
[----:B------:R-:W-:Y:S01]  /*03d0*/  LEA.HI R2, R2, R4, RZ, 0x7 ;  /* 0x0000000402027211 */ /* 0x000fe200078f38ff */
[----:B------:R-:W-:Y:S01]  /*03e0*/  ULDC UR4, c[0x0][0x150] ;  /* 0x0000540000047ab9 */ /* 0x000fe20000000800 */
[----:B------:R-:W-:Y:S01]  /*03f0*/  SHF.R.S32.HI R6, RZ, 0x1f, R3 ;  /* 0x0000001fff067819 */ /* 0x000fe20000011403 */
[----:B------:R-:W-:Y:S01]  /*0400*/  NOP ;  /* 0x0000000000007918 */ /* 0x000fe20000000000 */
[----:B------:R-:W-:Y:S01]  /*0410*/  LOP3.LUT R2, R2, 0xffffff80, RZ, 0xc0, !PT ;  /* 0xffffff8002027812 */ /* 0x000fe200078ec0ff */
[----:B------:R-:W-:Y:S01]  /*0420*/  NOP ;  /* 0x0000000000007918 */ /* 0x000fe20000000000 */
[----:B------:R-:W-:Y:S01]  /*0430*/  LEA.HI R6, R6, R3, RZ, 0x2 ;  /* 0x0000000306067211 */ /* 0x000fe200078f10ff */
[----:B------:R-:W1:Y:S02]  /*0440*/  LDC R8, c[0x0][0x144] ;  /* 0x00005100ff087b82 */ /* 0x000e640000000800 */
[----:B------:R-:W-:Y:S01]  /*0450*/  IMAD.IADD R4, R4, 0x1, -R2 ;  /* 0x0000000104047824 */ /* 0x000fe200078e0a02 */
[----:B------:R-:W-:Y:S01]  /*0460*/  LOP3.LUT R6, R6, 0x3ffffffc, RZ, 0xc0, !PT ;  /* 0x3ffffffc06067812 */ /* 0x000fe200078ec0ff */
[----:B------:R-:W2:Y:S03]  /*0470*/  S2R R2, SR_CTAID.Y ;  /* 0x0000000000027919 */ /* 0x000ea60000002600 */
[----:B------:R-:W-:Y:S01]  /*0480*/  SHF.R.S32.HI R5, RZ, 0x1f, R4 ;  /* 0x0000001fff057819 */ /* 0x000fe20000011404 */
[----:B------:R-:W-:Y:S01]  /*0490*/  IMAD.IADD R6, R3, 0x1, -R6 ;  /* 0x0000000103067824 */ /* 0x000fe200078e0a06 */
[----:B------:R-:W3:Y:S02]  /*04a0*/  LDC R11, c[0x0][0x148] ;  /* 0x00005200ff0b7b82 */ /* 0x000ee40000000800 */
[----:B------:R-:W-:-:S02]  /*04b0*/  LEA.HI R5, R5, R4, RZ, 0x3 ;  /* 0x0000000405057211 */ /* 0x000fc400078f18ff */
[----:B-----5:R-:W-:Y:S02]  /*04c0*/  ISETP.NE.OR P0, PT, R0, RZ, !P0 ;  /* 0x000000ff0000720c */ /* 0x020fe40004705670 */
[--C-:B------:R-:W-:Y:S02]  /*04d0*/  SHF.R.S32.HI R0, RZ, 0x3, R5.reuse ;  /* 0x00000003ff007819 */ /* 0x100fe40000011405 */
[----:B------:R-:W-:Y:S02]  /*04e0*/  SHF.R.S32.HI R5, RZ, 0x1f, R5 ;  /* 0x0000001fff057819 */ /* 0x000fe40000011405 */
[----:B0-----:R-:W-:Y:S02]  /*04f0*/  I2FP.F32.U32 R7, UR9 ;  /* 0x0000000900077c45 */ /* 0x001fe40008201000 */
[----:B------:R-:W-:-:S03]  /*0500*/  LEA.HI R5, R5, R0, RZ, 0x2 ;  /* 0x0000000005057211 */ /* 0x000fc600078f10ff */
[----:B------:R-:W-:Y:S01]  /*0510*/  FMUL R7, R7, UR4 ;  /* 0x0000000407077c20 */ /* 0x000fe20008400000 */
[----:B------:R-:W-:Y:S01]  /*0520*/  LOP3.LUT R5, R5, 0xfffffffc, RZ, 0xc0, !PT ;  /* 0xfffffffc05057812 */ /* 0x000fe200078ec0ff */
[----:B------:R-:W-:Y:S01]  /*0530*/  VOTEU.ALL UP0, P0 ;  /* 0x00000000003f7886 */ /* 0x000fe20000000000 */
[----:B------:R-:W-:Y:S01]  /*0540*/  ULDC UR4, c[0x0][0x154] ;  /* 0x0000550000047ab9 */ /* 0x000fe20000000800 */
[----:B------:R-:W-:Y:S02]  /*0550*/  VOTEU.ALL UP1, P0 ;  /* 0x00000000003f7886 */ /* 0x000fe40000020000 */
[----:B------:R-:W0:Y:S01]  /*0560*/  F2I.U32.TRUNC.NTZ R7, R7 ;  /* 0x0000000700077305 */ /* 0x000e22000020f000 */
[----:B------:R-:W-:Y:S01]  /*0570*/  IMAD.IADD R5, R0, 0x1, -R5 ;  /* 0x0000000100057824 */ /* 0x000fe200078e0a05 */
[----:B------:R-:W5:Y:S01]  /*0580*/  @!UP0 S2UR UR7, SR_CgaCtaId ;  /* 0x00000000000789c3 */ /* 0x000f620000008800 */
[----:B------:R-:W-:Y:S02]  /*0590*/  @!UP0 UMOV UR6, 0x400 ;  /* 0x0000040000068882 */ /* 0x000fe40000000000 */
[----:B------:R-:W-:Y:S01]  /*05a0*/  IMAD R5, R6, 0x4, R5 ;  /* 0x0000000406057824 */ /* 0x000fe200078e0205 */
[----:B--2---:R-:W-:-:S04]  /*05b0*/  I2FP.F32.U32 R9, R2 ;  /* 0x0000000200097245 */ /* 0x004fc80000201000 */
[----:B------:R-:W-:Y:S01]  /*05c0*/  LEA.HI R0, R5, R5, RZ, 0x1 ;  /* 0x0000000505007211 */ /* 0x000fe200078f08ff */
[----:B------:R-:W-:Y:S01]  /*05d0*/  FMUL R9, R9, UR4 ;  /* 0x0000000409097c20 */ /* 0x000fe20008400000 */
[----:B------:R-:W-:Y:S02]  /*05e0*/  UMOV UR4, 0x20 ;  /* 0x0000002000047882 */ /* 0x000fe40000000000 */
[----:B------:R-:W-:Y:S01]  /*05f0*/  LOP3.LUT R6, R0, 0xfffffffe, RZ, 0xc0, !PT ;  /* 0xfffffffe00067812 */ /* 0x000fe200078ec0ff */
[----:B0-----:R-:W-:Y:S01]  /*0600*/  IMAD.MOV R13, RZ, RZ, -R7 ;  /* 0x000000ffff0d7224 */ /* 0x001fe200078e0a07 */
[----:B------:R-:W-:-:S04]  /*0610*/  @!UP0 UIADD3 UR4, -UR4, 0x100000, URZ ;  /* 0x0010000004048890 */ /* 0x000fc8000fffe13f */
[----:B------:R-:W-:Y:S02]  /*0620*/  @!UP0 USHF.L.U32 UR5, UR4, 0xb, URZ ;  /* 0x0000000b04058899 */ /* 0x000fe4000800063f */
[----:B------:R-:W-:Y:S01]  /*0630*/  @!UP0 USHF.L.U32 UR4, UR4, 0x1, URZ ;  /* 0x0000000104048899 */ /* 0x000fe2000800063f */
[----:B------:R-:W0:Y:S01]  /*0640*/  F2I.U32.TRUNC.NTZ R9, R9 ;  /* 0x0000000900097305 */ /* 0x000e22000020f000 */
[----:B-1----:R-:W-:Y:S02]  /*0650*/  IMAD R0, R8, R13, UR9 ;  /* 0x0000000908007e24 */ /* 0x002fe4000f8e020d */
[C---:B------:R-:W-:Y:S02]  /*0660*/  IMAD.IADD R7, R5.reuse, 0x1, -R6 ;  /* 0x0000000105077824 */ /* 0x040fe400078e0a06 */
[----:B------:R-:W-:-:S03]  /*0670*/  IMAD.SHL.U32 R6, R5, 0x4, RZ ;  /* 0x0000000405067824 */ /* 0x000fc600078e00ff */
[----:B------:R-:W-:Y:S01]  /*0680*/  ISETP.NE.AND P2, PT, R7, R0, PT ;  /* 0x000000000700720c */ /* 0x000fe20003f45270 */
[----:B-----5:R-:W-:Y:S01]  /*0690*/  @!UP0 ULEA UR6, UR7, UR6, 0x18 ;  /* 0x0000000607068291 */ /* 0x020fe2000f8ec03f */
[----:B------:R-:W-:Y:S01]  /*06a0*/  LOP3.LUT R10, R5, 0xc, R6, 0x78, !PT ;  /* 0x0000000c050a7812 */ /* 0x000fe200078e7806 */
[----:B------:R-:W1:Y:S01]  /*06b0*/  LDC R7, c[0x0][0x140] ;  /* 0x00005000ff077b82 */ /* 0x000e620000000800 */
[----:B------:R-:W-:Y:S01]  /*06c0*/  VOTEU.ALL UP0, P0 ;  /* 0x00000000003f7886 */ /* 0x000fe20000000000 */
[----:B------:R-:W-:Y:S01]  /*06d0*/  LOP3.LUT P0, RZ, R4, 0x7, RZ, 0xc0, !PT ;  /* 0x0000000704ff7812 */ /* 0x000fe2000780c0ff */
[----:B0-----:R-:W-:Y:S01]  /*06e0*/  IMAD.MOV R12, RZ, RZ, -R9 ;  /* 0x000000ffff0c7224 */ /* 0x001fe200078e0a09 */
[----:B------:R0:W-:Y:S01]  /*06f0*/  STL [R1+0x74], R10 ;  /* 0x0000740a01007387 */ /* 0x0001e20000100800 */
[----:B------:R-:W-:Y:S01]  /*0700*/  IMAD.MOV.U32 R4, RZ, RZ, 0x1 ;  /* 0x00000001ff047424 */ /* 0x000fe200078e00ff */
[----:B------:R-:W-:Y:S01]  /*0710*/  ISETP.LT.U32.AND P0, PT, R10, 0x4, !P0 ;  /* 0x000000040a00780c */ /* 0x000fe20004701070 */
[----:B---3--:R-:W-:-:S03]  /*0720*/  IMAD R6, R11, R12, R2 ;  /* 0x0000000c0b067224 */ /* 0x008fc600078e0202 */
[----:B------:R-:W-:Y:S01]  /*0730*/  @P2 LEA.HI R5, R10, R10, RZ, 0x1 ;  /* 0x0000000a0a052211 */ /* 0x000fe200078f08ff */
[----:B------:R-:W2:Y:S02]  /*0740*/  FENCE.VIEW.ASYNC.S ;  /* 0x00000000000073c6 */ /* 0x000ea40000000000 */
[----:B--2---:R0:W2:Y:S01]  /*0750*/  @!UP0 SYNCS.EXCH.64 URZ, [UR6+0x40], UR4 ;  /* 0x00004004063f85b2 */ /* 0x0040a20008000100 */
[----:B------:R-:W-:-:S04]  /*0760*/  @P2 SHF.R.S32.HI R5, RZ, 0x1, R5 ;  /* 0x00000001ff052819 */ /* 0x000fc80000011405 */
[----:B------:R-:W-:Y:S02]  /*0770*/  @P2 ISETP.NE.AND P3, PT, R5, R6, PT ;  /* 0x000000060500220c */ /* 0x000fe40003f65270 */
[----:B------:R-:W-:Y:S02]  /*0780*/  SEL R5, RZ, 0x1, !P0 ;  /* 0x00000001ff057807 */ /* 0x000fe40004000000 */
[----:B------:R-:W-:Y:S02]  /*0790*/  @P2 SEL R4, RZ, 0x1, P3 ;  /* 0x00000001ff042807 */ /* 0x000fe40001800000 */
[----:B-1----:R-:W-:Y:S02]  /*07a0*/  ISETP.EQ.U32.AND P4, PT, R7, 0x1, PT ;  /* 0x000000010700780c */ /* 0x002fe40003f82070 */
[----:B------:R-:W-:Y:S01]  /*07b0*/  LOP3.LUT R4, R4, R5, RZ, 0xc0, !PT ;  /* 0x0000000504047212 */ /* 0x000fe200078ec0ff */
[----:B------:R0:W1:Y:S01]  /*07c0*/  @!UP1 SYNCS.EXCH.64 URZ, [UR6+0x48], UR4 ;  /* 0x00004804063f95b2 */ /* 0x0000620008000100 */
[----:B------:R-:W-:-:S03]  /*07d0*/  NOP ;  /* 0x0000000000007918 */ /* 0x000fc60000000000 */
[----:B------:R0:W-:Y:S06]  /*07e0*/  STL [R1+0x70], R4 ;  /* 0x0000700401007387 */ /* 0x0001ec0000100800 */
[----:B--2---:R-:W-:Y:S05]  /*07f0*/  @!P4 BRA `(.L_x_3) ;  /* 0x000000000008c947 */ /* 0x004fea0003800000 */
[----:B-1--4-:R-:W-:Y:S01]  /*0800*/  UCGABAR_ARV ;  /* 0x00000000000079c7 */ /* 0x012fe20008000000 */
[----:B------:R-:W-:Y:S05]  /*0810*/  BRA `(.L_x_4) ;  /* 0x0000000000047947 */ /* 0x000fea0003800000 */
.L_x_3:
[----:B-1--4-:R-:W-:Y:S01]  /*0820*/  NOP ;  /* 0x0000000000007918 */ /* 0x012fe20000000000 */
.L_x_4:
[----:B------:R-:W1:Y:S01]  /*0830*/  LDC R3, c[0x0][0x65c] ;  /* 0x00019700ff037b82 */ /* 0x000e620000000800 */
[----:B0-----:R-:W-:Y:S02]  /*0840*/  IMAD.U32 R4, RZ, RZ, UR9 ;  /* 0x00000009ff047e24 */ /* 0x001fe4000f8e00ff */
[----:B------:R-:W-:Y:S01]  /*0850*/  IMAD.MOV.U32 R5, RZ, RZ, RZ ;  /* 0x000000ffff057224 */ /* 0x000fe200078e00ff */
[----:B-1----:R-:W-:-:S13]  /*0860*/  ISETP.NE.AND P2, PT, R3, 0x1, PT ;  /* 0x000000010300780c */ /* 0x002fda0003f45270 */
[----:B------:R-:W0:Y:S01]  /*0870*/  @P2 LDC R7, c[0x0][0x10] ;  /* 0x00000400ff072b82 */ /* 0x000e220000000800 */
[----:B------:R-:W-:Y:S02]  /*0880*/  @P2 IMAD.MOV.U32 R3, RZ, RZ, RZ ;  /* 0x000000ffff032224 */ /* 0x000fe400078e00ff */
[----:B------:R-:W-:-:S05]  /*0890*/  @P2 IMAD.MOV.U32 R13, RZ, RZ, RZ ;  /* 0x000000ffff0d2224 */ /* 0x000fca00078e00ff */
[----:B------:R-:W1:Y:S01]  /*08a0*/  @!P2 LDC R9, c[0x0][0xc] ;  /* 0x00000300ff09ab82 */ /* 0x000e620000000800 */
[----:B0-----:R-:W-:-:S04]  /*08b0*/  @P2 IMAD.WIDE.U32 R6, R7, UR9, R2 ;  /* 0x0000000907062c25 */ /* 0x001fc8000f8e0002 */
[----:B------:R-:W-:Y:S02]  /*08c0*/  @P2 IMAD.MOV.U32 R19, RZ, RZ, R6 ;  /* 0x000000ffff132224 */ /* 0x000fe400078e0006 */
[----:B------:R-:W-:Y:S02]  /*08d0*/  @P2 IMAD.IADD R23, R7, 0x1, R13 ;  /* 0x0000000107172824 */ /* 0x000fe400078e020d */
[----:B-1----:R-:W-:-:S04]  /*08e0*/  @!P2 IMAD.WIDE.U32 R4, R2, R9, R4 ;  /* 0x000000090204a225 */ /* 0x002fc800078e0004 */
[----:B------:R-:W-:Y:S02]  /*08f0*/  @!P2 IMAD.MOV.U32 R19, RZ, RZ, R4 ;  /* 0x000000ffff13a224 */ /* 0x000fe400078e0004 */
[----:B------:R-:W-:-:S03]  /*0900*/  @!P2 IMAD.MOV.U32 R23, RZ, RZ, R5 ;  /* 0x000000ffff17a224 */ /* 0x000fc600078e0005 */
[----:B------:R0:W-:Y:S04]  /*0910*/  STL [R1+0x7c], R19 ;  /* 0x00007c1301007387 */ /* 0x0001e80000100800 */
[----:B------:R0:W-:Y:S01]  /*0920*/  STL [R1+0x78], R23 ;  /* 0x0000781701007387 */ /* 0x0001e20000100800 */
[----:B------:R-:W-:Y:S05]  /*0930*/  @!P4 BRA `(.L_x_5) ;  /* 0x00000000000cc947 */ /* 0x000fea0003800000 */
[----:B------:R-:W-:Y:S01]  /*0940*/  UCGABAR_WAIT ;  /* 0x0000000000007dc7 */ /* 0x000fe20008000000 */
[----:B------:R-:W-:Y:S01]  /*0950*/  CCTL.IVALL ;  /* 0x00000000ff00798f */ /* 0x000fe20002000000 */
[----:B------:R-:W-:Y:S05]  /*0960*/  BRA `(.L_x_6) ;  /* 0x0000000000047947 */ /* 0x000fea0003800000 */
.L_x_5:
[----:B------:R-:W-:Y:S06]  /*0970*/  BAR.SYNC.DEFER_BLOCKING 0x0 ;  /* 0x0000000000007b1d */ /* 0x000fec0000010000 */
.L_x_6:
[----:B------:R-:W-:Y:S05]  /*0980*/  @!P1 BRA `(.L_x_7) ;  /* 0x000000e000f49947 */ /* 0x000fea0003800000 */
[----:B------:R-:W-:-:S06]  /*0990*/  UISETP.GT.U32.AND UP0, UPT, UR10, 0x1, UPT ;  /* 0x000000010a00788c */ /* 0x000fcc000bf04070 */
[----:B------:R-:W-:-:S13]  /*09a0*/  PLOP3.LUT P0, PT, PT, PT, UP0, 0x80, 0x0 ;  /* 0x000000000000781c */ /* 0x000fda0003f0f008 */
[----:B------:R-:W-:Y:S05]  /*09b0*/  @P0 EXIT ;  /* 0x000000000000094d */ /* 0x000fea0003800000 */
[----:B------:R-:W-:Y:S01]  /*09c0*/  IMAD.MOV.U32 R6, RZ, RZ, -0x1 ;  /* 0xffffffffff067424 */ /* 0x000fe200078e00ff */
[----:B------:R-:W-:Y:S01]  /*09d0*/  ULDC.64 UR4, c[0x0][0x650] ;  /* 0x0001940000047ab9 */ /* 0x000fe20000000a00 */
[----:B------:R-:W-:Y:S01]  /*09e0*/  IMAD.MOV.U32 R5, RZ, RZ, -0x1 ;  /* 0xffffffffff057424 */ /* 0x000fe200078e00ff */
[----:B------:R-:W-:Y:S01]  /*09f0*/  ISETP.GE.U32.AND P0, PT, R19, UR4, PT ;  /* 0x0000000413007c0c */ /* 0x000fe2000bf06070 */
[----:B------:R-:W-:Y:S01]  /*0a00*/  UMOV UR22, 0xffffffff ;  /* 0xffffffff00167882 */ /* 0x000fe20000000000 */
[----:B------:R1:W-:Y:S01]  /*0a10*/  STL [R1+0x84], R6 ;  /* 0x0000840601007387 */ /* 0x0003e20000100800 */
[----:B------:R-:W-:Y:S02]  /*0a20*/  PRMT R4, RZ, 0x7610, R4 ;  /* 0x00007610ff047816 */ /* 0x000fe40000000004 */
[----:B------:R-:W-:Y:S01]  /*0a30*/  ISETP.GE.U32.AND.EX P0, PT, R23, UR5, PT, P0 ;  /* 0x0000000517007c0c */ /* 0x000fe2000bf06100 */
[----:B------:R1:W-:-:S12]  /*0a40*/  STL [R1+0x80], R5 ;  /* 0x0000800501007387 */ /* 0x0003d80000100800 */
[----:B-1----:R-:W-:Y:S05]  /*0a50*/  @P0 BRA `(.L_x_8) ;  /* 0x0000000400380947 */ /* 0x002fea0003800000 */
[----:B------:R-:W1:Y:S01]  /*0a60*/  LDC.64 R14, c[0x0][0x628] ;  /* 0x00018a00ff0e7b82 */ /* 0x000e620000000a00 */
[----:B------:R-:W-:Y:S02]  /*0a70*/  IMAD.MOV.U32 R4, RZ, RZ, R19 ;  /* 0x000000ffff047224 */ /* 0x000fe400078e0013 */
[----:B------:R-:W-:-:S05]  /*0a80*/  IMAD.MOV.U32 R5, RZ, RZ, R23 ;  /* 0x000000ffff057224 */ /* 0x000fca00078e0017 */
[----:B------:R-:W2:Y:S08]  /*0a90*/  LDC R10, c[0x0][0x630] ;  /* 0x00018c00ff0a7b82 */ /* 0x000eb00000000800 */
[----:B------:R-:W3:Y:S01]  /*0aa0*/  LDC.64 R16, c[0x0][0x620] ;  /* 0x00018800ff107b82 */ /* 0x000ee20000000a00 */
[----:B-1----:R-:W-:-:S04]  /*0ab0*/  ISETP.NE.U32.AND P0, PT, R14, RZ, PT ;  /* 0x000000ff0e00720c */ /* 0x002fc80003f05070 */
[----:B------:R-:W-:-:S13]  /*0ac0*/  ISETP.NE.AND.EX P0, PT, R15, RZ, PT, P0 ;  /* 0x000000ff0f00720c */ /* 0x000fda0003f05300 */
[----:B--23--:R-:W-:Y:S05]  /*0ad0*/  @!P0 BRA `(.L_x_9) ;  /* 0x0000000000288947 */ /* 0x00cfea0003800000 */
[----:B------:R-:W1:Y:S02]  /*0ae0*/  LDC R9, c[0x0][0x634] ;  /* 0x00018d00ff097b82 */ /* 0x000e640000000800 */
[----:B-1----:R-:W-:-:S05]  /*0af0*/  IADD3 R9, P0, R19, R9, RZ ;  /* 0x0000000913097210 */ /* 0x002fca0007f1e0ff */
[----:B------:R-:W-:-:S04]  /*0b00*/  IMAD.X R13, RZ, RZ, R23, P0 ;  /* 0x000000ffff0d7224 */ /* 0x000fc800000e0617 */
[----:B------:R-:W-:-:S04]  /*0b10*/  IMAD.WIDE.U32 R4, R13, R14, RZ ;  /* 0x0000000e0d047225 */ /* 0x000fc800078e00ff */
[----:B------:R-:W-:-:S04]  /*0b20*/  IMAD.WIDE.U32 R6, P0, R9, R15, R4 ;  /* 0x0000000f09067225 */ /* 0x000fc80007800004 */
[----:B------:R-:W-:-:S04]  /*0b30*/  IMAD.WIDE.U32 R4, R9, R14, RZ ;  /* 0x0000000e09047225 */ /* 0x000fc800078e00ff */
[----:B------:R-:W-:Y:S01]  /*0b40*/  IMAD.X R9, RZ, RZ, RZ, P0 ;  /* 0x000000ffff097224 */ /* 0x000fe200000e06ff */
[----:B------:R-:W-:Y:S01]  /*0b50*/  IADD3 RZ, P0, R5, R6, RZ ;  /* 0x0000000605ff7210 */ /* 0x000fe20007f1e0ff */
[----:B------:R-:W-:-:S04]  /*0b60*/  IMAD.MOV.U32 R8, RZ, RZ, R7 ;  /* 0x000000ffff087224 */ /* 0x000fc800078e0007 */
[----:B------:R-:W-:-:S08]  /*0b70*/  IMAD.WIDE.U32.X R4, R13, R15, R8, P0 ;  /* 0x0000000f0d047225 */ /* 0x000fd000000e0408 */
.L_x_9:
[----:B------:R-:W1:Y:S01]  /*0b80*/  LDC.64 R20, c[0x0][0x640] ;  /* 0x00019000ff147b82 */ /* 0x000e620000000a00 */
[-C--:B------:R-:W-:Y:S01]  /*0b90*/  SHF.R.U64 R22, R4, R10.reuse, R5 ;  /* 0x0000000a04167219 */ /* 0x080fe20000001205 */
[----:B------:R-:W-:Y:S01]  /*0ba0*/  IMAD.MOV.U32 R4, RZ, RZ, R19 ;  /* 0x000000ffff047224 */ /* 0x000fe200078e0013 */
[----:B------:R-:W-:Y:S01]  /*0bb0*/  SHF.R.U32.HI R3, RZ, R10, R5 ;  /* 0x0000000aff037219 */ /* 0x000fe20000011605 */
[----:B------:R-:W-:Y:S01]  /*0bc0*/  IMAD.MOV.U32 R5, RZ, RZ, R23 ;  /* 0x000000ffff057224 */ /* 0x000fe200078e0017 */
[----:B------:R-:W-:Y:S01]  /*0bd0*/  IADD3 R7, P0, RZ, -R22, RZ ;  /* 0x80000016ff077210 */ /* 0x000fe20007f1e0ff */
[----:B0-----:R-:W-:Y:S02]  /*0be0*/  IMAD R23, R11, R12, R2 ;  /* 0x0000000c0b177224 */ /* 0x001fe400078e0202 */
[----:B------:R-:W0:Y:S01]  /*0bf0*/  LDC R8, c[0x0][0x618] ;  /* 0x00018600ff087b82 */ /* 0x000e220000000800 */
[----:B------:R-:W-:Y:S02]  /*0c00*/  IMAD.MOV.U32 R11, RZ, RZ, 0x1 ;  /* 0x00000001ff0b7424 */ /* 0x000fe400078e00ff */
[----:B------:R-:W-:-:S02]  /*0c10*/  IMAD.X R3, RZ, RZ, ~R3, P0 ;  /* 0x000000ffff037224 */ /* 0x000fc400000e0e03 */
[----:B------:R-:W-:-:S03]  /*0c20*/  IMAD.WIDE.U32 R4, R7, R16, R4 ;  /* 0x0000001007047225 */ /* 0x000fc600078e0004 */
[----:B------:R-:W2:Y:S01]  /*0c30*/  LDC R14, c[0x0][0x608] ;  /* 0x00018200ff0e7b82 */ /* 0x000ea20000000800 */
[----:B------:R-:W-:-:S04]  /*0c40*/  IMAD R6, R3, R16, RZ ;  /* 0x0000001003067224 */ /* 0x000fc800078e02ff */
[----:B------:R-:W-:-:S03]  /*0c50*/  IMAD R3, R7, R17, R6 ;  /* 0x0000001107037224 */ /* 0x000fc600078e0206 */
[----:B------:R-:W3:Y:S01]  /*0c60*/  LDC R18, c[0x0][0x658] ;  /* 0x00019600ff127b82 */ /* 0x000ee20000000800 */
[----:B------:R-:W-:Y:S01]  /*0c70*/  IMAD.IADD R3, R5, 0x1, R3 ;  /* 0x0000000105037824 */ /* 0x000fe200078e0203 */
[----:B-1----:R-:W-:Y:S01]  /*0c80*/  ISETP.NE.U32.AND P0, PT, R20, RZ, PT ;  /* 0x000000ff1400720c */ /* 0x002fe20003f05070 */
[----:B------:R-:W-:-:S03]  /*0c90*/  IMAD.MOV.U32 R5, RZ, RZ, -0x1 ;  /* 0xffffffffff057424 */ /* 0x000fc600078e00ff */
[----:B------:R-:W-:Y:S02]  /*0ca0*/  ISETP.NE.AND.EX P0, PT, R21, RZ, PT, P0 ;  /* 0x000000ff1500720c */ /* 0x000fe40003f05300 */
[----:B------:R-:W1:Y:S01]  /*0cb0*/  LDC R13, c[0x0][0x600] ;  /* 0x00018000ff0d7b82 */ /* 0x000e620000000800 */
[-CC-:B0-----:R-:W-:Y:S02]  /*0cc0*/  SHF.R.U64 R10, R4, R8.reuse, R3.reuse ;  /* 0x00000008040a7219 */ /* 0x181fe40000001203 */
[----:B------:R-:W-:-:S05]  /*0cd0*/  SHF.R.U32.HI R3, RZ, R8, R3 ;  /* 0x00000008ff037219 */ /* 0x000fca0000011603 */
[----:B------:R-:W0:Y:S01]  /*0ce0*/  LDC R15, c[0x0][0x648] ;  /* 0x00019200ff0f7b82 */ /* 0x000e220000000800 */
[-CC-:B--2---:R-:W-:Y:S02]  /*0cf0*/  SHF.R.U64 R19, R10, R14.reuse, R3.reuse ;  /* 0x0000000e0a137219 */ /* 0x184fe40000001203 */
[----:B------:R-:W-:-:S05]  /*0d00*/  SHF.R.U32.HI R3, RZ, R14, R3 ;  /* 0x0000000eff037219 */ /* 0x000fca0000011603 */
[----:B------:R-:W2:Y:S01]  /*0d10*/  LDC R17, c[0x0][0x638] ;  /* 0x00018e00ff117b82 */ /* 0x000ea20000000800 */
[-C--:B---3--:R-:W-:Y:S02]  /*0d20*/  SHF.L.U32 R2, R5, R18.reuse, RZ ;  /* 0x0000001205027219 */ /* 0x088fe400000006ff */
[--C-:B------:R-:W-:Y:S02]  /*0d30*/  SHF.R.U64 R12, R19, R18, R3.reuse ;  /* 0x00000012130c7219 */ /* 0x100fe40000001203 */
[----:B------:R-:W-:Y:S02]  /*0d40*/  LOP3.LUT R8, RZ, R2, RZ, 0x33, !PT ;  /* 0x00000002ff087212 */ /* 0x000fe400078e33ff */
[----:B------:R-:W-:Y:S01]  /*0d50*/  SHF.R.U32.HI R3, RZ, R18, R3 ;  /* 0x00000012ff037219 */ /* 0x000fe20000011603 */
[----:B------:R-:W3:Y:S01]  /*0d60*/  LDC R16, c[0x0][0x610] ;  /* 0x00018400ff107b82 */ /* 0x000ee20000000800 */
[----:B------:R-:W-:Y:S01]  /*0d70*/  IMAD.MOV.U32 R2, RZ, RZ, R12 ;  /* 0x000000ffff027224 */ /* 0x000fe200078e000c */
[----:B------:R-:W-:Y:S06]  /*0d80*/  @!P0 BRA `(.L_x_10) ;  /* 0x0000000000288947 */ /* 0x000fec0003800000 */
[----:B------:R-:W4:Y:S02]  /*0d90*/  LDC R7, c[0x0][0x64c] ;  /* 0x00019300ff077b82 */ /* 0x000f240000000800 */
[----:B----4-:R-:W-:-:S05]  /*0da0*/  IADD3 R7, P0, R12, R7, RZ ;  /* 0x000000070c077210 */ /* 0x010fca0007f1e0ff */
        /* <DEDUP_REMOVED lines=8> */
.L_x_10:
[----:B0-----:R-:W-:Y:S01]  /*0e30*/  SHF.R.U64 R4, R2, R15, R3 ;  /* 0x0000000f02047219 */ /* 0x001fe20000001203 */
[----:B-1----:R-:W-:Y:S01]  /*0e40*/  VIADD R5, R13, 0xffffffff ;  /* 0xffffffff0d057836 */ /* 0x002fe20000000000 */
[----:B------:R-:W-:Y:S02]  /*0e50*/  SHF.L.U32 R2, R11, R18, RZ ;  /* 0x000000120b027219 */ /* 0x000fe400000006ff */
[----:B------:R-:W-:Y:S01]  /*0e60*/  LOP3.LUT R3, R19, R8, RZ, 0xc0, !PT ;  /* 0x0000000813037212 */ /* 0x000fe200078ec0ff */
[----:B------:R-:W-:Y:S01]  /*0e70*/  IMAD.MOV R6, RZ, RZ, -R4 ;  /* 0x000000ffff067224 */ /* 0x000fe200078e0a04 */
[----:B------:R-:W-:Y:S02]  /*0e80*/  SEL R0, R0, R23, !P2 ;  /* 0x0000001700007207 */ /* 0x000fe40005000000 */
[----:B------:R-:W-:Y:S01]  /*0e90*/  LOP3.LUT R5, R10, R5, RZ, 0xc0, !PT ;  /* 0x000000050a057212 */ /* 0x000fe200078ec0ff */
[----:B------:R-:W-:Y:S01]  /*0ea0*/  IMAD R3, R2, R4, R3 ;  /* 0x0000000402037224 */ /* 0x000fe200078e0203 */
[----:B------:R-:W-:Y:S01]  /*0eb0*/  R2UR UR22, R22 ;  /* 0x00000000161672ca */ /* 0x000fe200000e0000 */
[----:B--2---:R-:W-:-:S02]  /*0ec0*/  IMAD R2, R6, R17, R12 ;  /* 0x0000001106027224 */ /* 0x004fc400078e020c */
[----:B---3--:R-:W-:Y:S02]  /*0ed0*/  IMAD R0, R3, R16, R0 ;  /* 0x0000001003007224 */ /* 0x008fe400078e0200 */
[----:B------:R-:W-:Y:S02]  /*0ee0*/  IMAD R3, R2, R13, R5 ;  /* 0x0000000d02037224 */ /* 0x000fe400078e0205 */
[----:B------:R-:W-:-:S03]  /*0ef0*/  IMAD.MOV.U32 R4, RZ, RZ, 0x1 ;  /* 0x00000001ff047424 */ /* 0x000fc600078e00ff */
[----:B------:R-:W-:Y:S02]  /*0f00*/  SEL R2, R3, R0, !P2 ;  /* 0x0000000003027207 */ /* 0x000fe40005000000 */
[----:B------:R-:W-:-:S03]  /*0f10*/  SEL R0, R0, R3, !P2 ;  /* 0x0000000300007207 */ /* 0x000fc60005000000 */
[----:B------:R1:W-:Y:S04]  /*0f20*/  STL [R1+0x80], R2 ;  /* 0x0000800201007387 */ /* 0x0003e80000100800 */
[----:B------:R1:W-:Y:S02]  /*0f30*/  STL [R1+0x84], R0 ;  /* 0x0000840001007387 */ /* 0x0003e40000100800 */
.L_x_8:
[----:B------:R-:W-:-:S08]  /*0f40*/  NOP ;  /* 0x0000000000007918 */ /* 0x000fd00000000000 */
[----:B------:R-:W2:Y:S02]  /*0f50*/  USETMAXREG.TRY_ALLOC.CTAPOOL UP0, 0xe8 ;  /* 0x000000e8000079c8 */ /* 0x000ea40008000600 */
[----:B--2---:R-:W-:-:S13]  /*0f60*/  PLOP3.LUT P0, PT, PT, PT, UP0, 0x80, 0x0 ;  /* 0x000000000000781c */ /* 0x004fda0003f0f008 */
[----:B------:R-:W-:Y:S05]  /*0f70*/  @!P0 BRA `(.L_x_8) ;  /* 0xfffffffc00f08947 */ /* 0x000fea000383ffff */
[----:B------:R-:W-:Y:S01]  /*0f80*/  ULDC.64 UR4, c[0x0][0x598] ;  /* 0x0001660000047ab9 */ /* 0x000fe20000000a00 */
[----:B------:R-:W-:Y:S01]  /*0f90*/  ULDC.64 UR18, c[0x0][0x208] ;  /* 0x0000820000127ab9 */ /* 0x000fe20000000a00 */
[----:B------:R-:W-:-:S04]  /*0fa0*/  ISETP.NE.U32.AND P0, PT, RZ, UR4, PT ;  /* 0x00000004ff007c0c */ /* 0x000fc8000bf05070 */
[----:B------:R-:W-:-:S13]  /*0fb0*/  ISETP.NE.AND.EX P0, PT, RZ, UR5, PT, P0 ;  /* 0x00000005ff007c0c */ /* 0x000fda000bf05300 */
[----:B------:R-:W-:Y:S05]  /*0fc0*/  @!P0 BRA `(.L_x_11) ;  /* 0x0000000000208947 */ /* 0x000fea0003800000 */
[----:B-1----:R-:W1:Y:S02]  /*0fd0*/  LDC.64 R2, c[0x0][0x598] ;  /* 0x00016600ff027b82 */ /* 0x002e640000000a00 */
[----:B-1----:R-:W2:Y:S02]  /*0fe0*/  LDG.E.64 R2, desc[UR18][R2.64] ;  /* 0x0000001202027981 */ /* 0x002ea4000c1e1b00 */
[----:B--2---:R-:W-:-:S04]  /*0ff0*/  ISETP.NE.U32.AND P0, PT, R2, RZ, PT ;  /* 0x000000ff0200720c */ /* 0x004fc80003f05070 */
[----:B------:R-:W-:-:S13]  /*1000*/  ISETP.NE.AND.EX P0, PT, R3, RZ, PT, P0 ;  /* 0x000000ff0300720c */ /* 0x000fda0003f05300 */
[----:B------:R-:W-:Y:S05]  /*1010*/  @!P0 BRA `(.L_x_11) ;  /* 0x00000000000c8947 */ /* 0x000fea0003800000 */
[----:B------:R-:W2:Y:S02]  /*1020*/  LD.E R2, desc[UR18][R2.64] ;  /* 0x0000001202027980 */ /* 0x000ea4000c101900 */
[----:B--2---:R-:W-:Y:S01]  /*1030*/  R2UR UR20, R2 ;  /* 0x00000000021472ca */ /* 0x004fe200000e0000 */
[----:B------:R-:W-:-:S14]  /*1040*/  BRA `(.L_x_12) ;  /* 0x0000000000247947 */ /* 0x000fdc0003800000 */
.L_x_11:
[----:B------:R-:W-:Y:S02]  /*1050*/  ULDC.64 UR4, c[0x0][0x588] ;  /* 0x0001620000047ab9 */ /* 0x000fe40000000a00 */
[----:B------:R-:W-:-:S04]  /*1060*/  ISETP.NE.U32.AND P0, PT, RZ, UR4, PT ;  /* 0x00000004ff007c0c */ /* 0x000fc8000bf05070 */
[----:B------:R-:W-:-:S13]  /*1070*/  ISETP.NE.AND.EX P0, PT, RZ, UR5, PT, P0 ;  /* 0x00000005ff007c0c */ /* 0x000fda000bf05300 */
[----:B------:R-:W-:Y:S05]  /*1080*/  @!P0 BRA `(.L_x_13) ;  /* 0x0000000000108947 */ /* 0x000fea0003800000 */
[----:B-1----:R-:W1:Y:S02]  /*1090*/  LDC.64 R2, c[0x0][0x588] ;  /* 0x00016200ff027b82 */ /* 0x002e640000000a00 */
[----:B-1----:R-:W2:Y:S02]  /*10a0*/  LDG.E R2, desc[UR18][R2.64] ;  /* 0x0000001202027981 */ /* 0x002ea4000c1e1900 */
[----:B--2---:R-:W-:Y:S01]  /*10b0*/  R2UR UR20, R2 ;  /* 0x00000000021472ca */ /* 0x004fe200000e0000 */
[----:B------:R-:W-:-:S14]  /*10c0*/  BRA `(.L_x_12) ;  /* 0x0000000000047947 */ /* 0x000fdc0003800000 */
.L_x_13:
[----:B------:R-:W-:-:S05]  /*10d0*/  ULDC UR20, c[0x0][0x580] ;  /* 0x0001600000147ab9 */ /* 0x000fca0000000800 */
.L_x_12:
[----:B------:R-:W-:Y:S02]  /*10e0*/  ULDC.64 UR4, c[0x0][0x5a0] ;  /* 0x0001680000047ab9 */ /* 0x000fe40000000a00 */
        /* <DEDUP_REMOVED lines=11> */
.L_x_14:
        /* <DEDUP_REMOVED lines=8> */
.L_x_16:
[----:B------:R-:W-:-:S05]  /*1220*/  ULDC UR21, c[0x0][0x584] ;  /* 0x0001610000157ab9 */ /* 0x000fca0000000800 */
.L_x_15:
[----:B------:R-:W-:-:S13]  /*1230*/  LOP3.LUT P0, RZ, R4, 0xff, RZ, 0xc0, !PT ;  /* 0x000000ff04ff7812 */ /* 0x000fda000780c0ff */
[----:B------:R-:W-:Y:S05]  /*1240*/  @!P0 EXIT ;  /* 0x000000000000894d */ /* 0x000fea0003800000 */
[----:B------:R-:W-:Y:S01]  /*1250*/  ULDC UR4, c[0x0][0x28c] ;  /* 0x0000a30000047ab9 */ /* 0x000fe20000000800 */
[----:B------:R-:W-:Y:S02]  /*1260*/  ULOP3.LUT UR23, UR13, 0x1, URZ, 0xfc, !UPT ;  /* 0x000000010d177892 */ /* 0x000fe4000f8efc3f */
[----:B------:R-:W-:-:S04]  /*1270*/  UIADD3 UR4, UR4, 0x7f, URZ ;  /* 0x0000007f04047890 */ /* 0x000fc8000fffe03f */
[----:B------:R-:W-:-:S04]  /*1280*/  USHF.R.S32.HI UR5, URZ, 0x1f, UR4 ;  /* 0x0000001f3f057899 */ /* 0x000fc80008011404 */
[----:B------:R-:W-:-:S03]  /*1290*/  ULEA.HI UR5, UR5, UR4, URZ, 0x7 ;  /* 0x0000000405057291 */ /* 0x000fc6000f8f383f */
[----:B------:R-:W-:Y:S01]  /*12a0*/  UMOV UR4, URZ ;  /* 0x0000003f00047c82 */ /* 0x000fe20008000000 */
[----:B------:R-:W-:-:S03]  /*12b0*/  USHF.R.S32.HI UR12, URZ, 0x7, UR5 ;  /* 0x000000073f0c7899 */ /* 0x000fc60008011405 */
[----:B------:R-:W-:-:S09]  /*12c0*/  UMOV UR5, URZ ;  /* 0x0000003f00057c82 */ /* 0x000fd20008000000 */
.L_x_299:
[----:B-1----:R-:W1:Y:S01]  /*12d0*/  S2R R0, SR_TID.X ;  /* 0x0000000000007919 */ /* 0x002e620000002100 */
[----:B--2---:R-:W2:Y:S01]  /*12e0*/  S2UR UR11, SR_CgaCtaId ;  /* 0x00000000000b79c3 */ /* 0x004ea20000008800 */
[----:B------:R-:W-:Y:S01]  /*12f0*/  UMOV UR14, 0x400 ;  /* 0x00000400000e7882 */ /* 0x000fe20000000000 */
[----:B------:R-:W-:Y:S01]  /*1300*/  UMOV UR6, URZ ;  /* 0x0000003f00067c82 */ /* 0x000fe20008000000 */
[----:B------:R-:W-:Y:S01]  /*1310*/  STL [R1+0x6c], RZ ;  /* 0x00006cff01007387 */ /* 0x000fe20000100800 */
[----:B------:R-:W-:Y:S01]  /*1320*/  UMOV UR7, URZ ;  /* 0x0000003f00077c82 */ /* 0x000fe20008000000 */
[----:B------:R-:W-:Y:S01]  /*1330*/  UMOV UR8, URZ ;  /* 0x0000003f00087c82 */ /* 0x000fe20008000000 */
[----:B------:R-:W-:Y:S01]  /*1340*/  UMOV UR16, UR5 ;  /* 0x0000000500107c82 */ /* 0x000fe20008000000 */
[----:B------:R-:W-:Y:S01]  /*1350*/  STL [R1+0x68], RZ ;  /* 0x000068ff01007387 */ /* 0x000fe20000100800 */
[----:B---3--:R-:W3:Y:S01]  /*1360*/  LDC R2, c[0x0][0x28c] ;  /* 0x0000a300ff027b82 */ /* 0x008ee20000000800 */
[----:B------:R-:W-:Y:S01]  /*1370*/  UMOV UR17, UR4 ;  /* 0x0000000400117c82 */ /* 0x000fe20008000000 */
[----:B------:R-:W-:Y:S01]  /*1380*/  CS2R R4, SRZ ;  /* 0x0000000000047805 */ /* 0x000fe2000001ff00 */
[----:B------:R-:W-:Y:S01]  /*1390*/  STL [R1+0x64], RZ ;  /* 0x000064ff01007387 */ /* 0x000fe20000100800 */
[----:B------:R-:W-:-:S02]  /*13a0*/  CS2R R6, SRZ ;  /* 0x0000000000067805 */ /* 0x000fc4000001ff00 */
[----:B------:R-:W-:Y:S02]  /*13b0*/  CS2R R8, SRZ ;  /* 0x0000000000087805 */ /* 0x000fe4000001ff00 */
[----:B------:R-:W-:Y:S01]  /*13c0*/  CS2R R10, SRZ ;  /* 0x00000000000a7805 */ /* 0x000fe2000001ff00 */
[----:B------:R-:W-:Y:S01]  /*13d0*/  STL [R1+0x60], RZ ;  /* 0x000060ff01007387 */ /* 0x000fe20000100800 */
[----:B------:R-:W-:Y:S02]  /*13e0*/  CS2R R12, SRZ ;  /* 0x00000000000c7805 */ /* 0x000fe4000001ff00 */
[----:B------:R-:W-:Y:S02]  /*13f0*/  CS2R R14, SRZ ;  /* 0x00000000000e7805 */ /* 0x000fe4000001ff00 */
[----:B------:R-:W-:Y:S01]  /*1400*/  CS2R R16, SRZ ;  /* 0x0000000000107805 */ /* 0x000fe2000001ff00 */
[----:B------:R-:W-:Y:S01]  /*1410*/  STL [R1+0x5c], RZ ;  /* 0x00005cff01007387 */ /* 0x000fe20000100800 */
[----:B0-----:R-:W-:-:S02]  /*1420*/  CS2R R18, SRZ ;  /* 0x0000000000127805 */ /* 0x001fc4000001ff00 */
[----:B------:R-:W-:Y:S02]  /*1430*/  CS2R R20, SRZ ;  /* 0x0000000000147805 */ /* 0x000fe4000001ff00 */
[----:B------:R-:W-:Y:S01]  /*1440*/  CS2R R22, SRZ ;  /* 0x0000000000167805 */ /* 0x000fe2000001ff00 */
[----:B------:R-:W-:Y:S01]  /*1450*/  STL [R1+0x58], RZ ;  /* 0x000058ff01007387 */ /* 0x000fe20000100800 */
[----:B--2---:R-:W-:Y:S01]  /*1460*/  ULEA UR14, UR11, UR14, 0x18 ;  /* 0x0000000e0b0e7291 */ /* 0x004fe2000f8ec03f */
[----:B------:R-:W-:Y:S02]  /*1470*/  CS2R R152, SRZ ;  /* 0x0000000000987805 */ /* 0x000fe4000001ff00 */
[----:B------:R-:W-:Y:S01]  /*1480*/  CS2R R154, SRZ ;  /* 0x00000000009a7805 */ /* 0x000fe2000001ff00 */
[----:B------:R-:W-:Y:S01]  /*1490*/  STL [R1+0x54], RZ ;  /* 0x000054ff01007387 */ /* 0x000fe20000100800 */
[----:B------:R-:W-:Y:S02]  /*14a0*/  CS2R R156, SRZ ;  /* 0x00000000009c7805 */ /* 0x000fe4000001ff00 */
[----:B------:R-:W-:-:S02]  /*14b0*/  CS2R R158, SRZ ;  /* 0x00000000009e7805 */ /* 0x000fc4000001ff00 */
[----:B------:R-:W-:Y:S02]  /*14c0*/  CS2R R160, SRZ ;  /* 0x0000000000a07805 */ /* 0x000fe4000001ff00 */
[----:B-1----:R-:W-:Y:S01]  /*14d0*/  LOP3.LUT R0, R0, 0x80, RZ, 0xc0, !PT ;  /* 0x0000008000007812 */ /* 0x002fe200078ec0ff */
[----:B------:R-:W-:Y:S01]  /*14e0*/  STL [R1+0x50], RZ ;  /* 0x000050ff01007387 */ /* 0x000fe20000100800 */
[----:B---3--:R-:W-:Y:S02]  /*14f0*/  ISETP.GE.AND P0, PT, R2, 0x1, PT ;  /* 0x000000010200780c */ /* 0x008fe40003f06270 */
[----:B------:R-:W-:Y:S02]  /*1500*/  CS2R R2, SRZ ;  /* 0x0000000000027805 */ /* 0x000fe4000001ff00 */
[----:B------:R-:W-:Y:S01]  /*1510*/  SHF.R.U32.HI R0, RZ, 0x7, R0 ;  /* 0x00000007ff007819 */ /* 0x000fe20000011600 */
        /* <DEDUP_REMOVED lines=8> */
[----:B------:R-:W0:Y:S01]  /*15a0*/  SHFL.IDX PT, R0, R0, RZ, 0x1f ;  /* 0x00001fff00007589 */ /* 0x000e2200000e0000 */
[----:B------:R-:W-:-:S02]  /*15b0*/  CS2R R174, SRZ ;  /* 0x0000000000ae7805 */ /* 0x000fc4000001ff00 */
[----:B------:R-:W-:Y:S02]  /*15c0*/  CS2R R176, SRZ ;  /* 0x0000000000b07805 */ /* 0x000fe4000001ff00 */
[----:B------:R-:W-:Y:S01]  /*15d0*/  CS2R R178, SRZ ;  /* 0x0000000000b27805 */ /* 0x000fe2000001ff00 */
[----:B------:R1:W-:Y:S01]  /*15e0*/  STL [R1+0x44], RZ ;  /* 0x000044ff01007387 */ /* 0x0003e20000100800 */
[----:B------:R-:W-:Y:S02]  /*15f0*/  CS2R R180, SRZ ;  /* 0x0000000000b47805 */ /* 0x000fe4000001ff00 */
[----:B------:R-:W-:Y:S02]  /*1600*/  CS2R R182, SRZ ;  /* 0x0000000000b67805 */ /* 0x000fe4000001ff00 */
[----:B------:R-:W-:Y:S01]  /*1610*/  CS2R R184, SRZ ;  /* 0x0000000000b87805 */ /* 0x000fe2000001ff00 */
[----:B------:R1:W-:Y:S01]  /*1620*/  STL [R1+0x40], RZ ;  /* 0x000040ff01007387 */ /* 0x0003e20000100800 */
        /* <DEDUP_REMOVED lines=14> */
[----:B------:R-:W-:Y:S02]  /*1710*/  CS2R R208, SRZ ;  /* 0x0000000000d07805 */ /* 0x000fe4000001ff00 */
[----:B0-----:R-:W-:Y:S01]  /*1720*/  R2UR UR9, R0 ;  /* 0x00000000000972ca */ /* 0x001fe200000e0000 */
[----:B------:R1:W-:Y:S01]  /*1730*/  STL [R1+0x30], RZ ;  /* 0x000030ff01007387 */ /* 0x0003e20000100800 */
[----:B------:R-:W-:Y:S01]  /*1740*/  IMAD.MOV.U32 R0, RZ, RZ, RZ ;  /* 0x000000ffff007224 */ /* 0x000fe200078e00ff */
[----:B------:R-:W-:-:S02]  /*1750*/  CS2R R210, SRZ ;  /* 0x0000000000d27805 */ /* 0x000fc4000001ff00 */
[----:B------:R-:W-:Y:S01]  /*1760*/  CS2R R212, SRZ ;  /* 0x0000000000d47805 */ /* 0x000fe2000001ff00 */
[----:B------:R1:W-:Y:S01]  /*1770*/  STL [R1+0x2c], RZ ;  /* 0x00002cff01007387 */ /* 0x0003e20000100800 */
[----:B------:R-:W-:Y:S02]  /*1780*/  CS2R R214, SRZ ;  /* 0x0000000000d67805 */ /* 0x000fe4000001ff00 */
[----:B------:R-:W-:Y:S02]  /*1790*/  CS2R R216, SRZ ;  /* 0x0000000000d87805 */ /* 0x000fe4000001ff00 */
[----:B------:R-:W-:Y:S01]  /*17a0*/  CS2R R218, SRZ ;  /* 0x0000000000da7805 */ /* 0x000fe2000001ff00 */
[----:B------:R1:W-:Y:S01]  /*17b0*/  STL [R1+0x28], RZ ;  /* 0x000028ff01007387 */ /* 0x0003e20000100800 */
[----:B------:R-:W-:Y:S02]  /*17c0*/  CS2R R220, SRZ ;  /* 0x0000000000dc7805 */ /* 0x000fe4000001ff00 */
[----:B------:R-:W-:-:S02]  /*17d0*/  CS2R R222, SRZ ;  /* 0x0000000000de7805 */ /* 0x000fc4000001ff00 */
[----:B------:R-:W-:Y:S01]  /*17e0*/  CS2R R224, SRZ ;  /* 0x0000000000e07805 */ /* 0x000fe2000001ff00 */
[----:B------:R1:W-:Y:S01]  /*17f0*/  STL [R1+0x24], RZ ;  /* 0x000024ff01007387 */ /* 0x0003e20000100800 */
[----:B------:R-:W-:Y:S01]  /*1800*/  ULEA.HI UR10, UR9, UR9, URZ, 0x1 ;  /* 0x00000009090a7291 */ /* 0x000fe2000f8f083f */
[----:B------:R-:W-:Y:S01]  /*1810*/  CS2R R226, SRZ ;  /* 0x0000000000e27805 */ /* 0x000fe2000001ff00 */
[----:B------:R-:W-:Y:S01]  /*1820*/  IMAD.MOV.U32 R228, RZ, RZ, RZ ;  /* 0x000000ffffe47224 */ /* 0x000fe200078e00ff */
[----:B------:R1:W-:Y:S01]  /*1830*/  STL [R1+0x20], RZ ;  /* 0x000020ff01007387 */ /* 0x0003e20000100800 */
[----:B------:R-:W-:Y:S01]  /*1840*/  ULOP3.LUT UR10, UR10, 0x7fffe, URZ, 0xc0, !UPT ;  /* 0x0007fffe0a0a7892 */ /* 0x000fe2000f8ec03f */
[----:B------:R-:W-:Y:S02]  /*1850*/  CS2R R24, SRZ ;  /* 0x0000000000187805 */ /* 0x000fe4000001ff00 */
[----:B------:R-:W-:Y:S01]  /*1860*/  CS2R R26, SRZ ;  /* 0x00000000001a7805 */ /* 0x000fe2000001ff00 */
[----:B------:R1:W-:Y:S01]  /*1870*/  STL [R1+0x1c], RZ ;  /* 0x00001cff01007387 */ /* 0x0003e20000100800 */
[----:B------:R-:W-:Y:S01]  /*1880*/  UIADD3 UR10, UR9, -UR10, URZ ;  /* 0x8000000a090a7290 */ /* 0x000fe2000fffe03f */
[----:B------:R-:W-:-:S02]  /*1890*/  CS2R R28, SRZ ;  /* 0x00000000001c7805 */ /* 0x000fc4000001ff00 */
[----:B----4-:R-:W-:Y:S01]  /*18a0*/  CS2R R30, SRZ ;  /* 0x00000000001e7805 */ /* 0x010fe2000001ff00 */
[----:B------:R1:W-:Y:S01]  /*18b0*/  STL [R1+0x18], RZ ;  /* 0x000018ff01007387 */ /* 0x0003e20000100800 */
[----:B------:R-:W-:Y:S01]  /*18c0*/  ULEA UR10, UR10, UR14, 0xd ;  /* 0x0000000e0a0a7291 */ /* 0x000fe2000f8e683f */
[----:B------:R-:W-:Y:S02]  /*18d0*/  CS2R R32, SRZ ;  /* 0x0000000000207805 */ /* 0x000fe4000001ff00 */
[----:B------:R-:W-:Y:S01]  /*18e0*/  CS2R R34, SRZ ;  /* 0x0000000000227805 */ /* 0x000fe2000001ff00 */
[----:B------:R1:W-:Y:S01]  /*18f0*/  STL [R1+0x14], RZ ;  /* 0x000014ff01007387 */ /* 0x0003e20000100800 */
[----:B------:R-:W-:Y:S01]  /*1900*/  UIADD3 UR10, UR10, 0x100, URZ ;  /* 0x000001000a0a7890 */ /* 0x000fe2000fffe03f */
[----:B------:R-:W-:Y:S02]  /*1910*/  CS2R R36, SRZ ;  /* 0x0000000000247805 */ /* 0x000fe4000001ff00 */
[----:B------:R-:W-:Y:S01]  /*1920*/  CS2R R38, SRZ ;  /* 0x0000000000267805 */ /* 0x000fe2000001ff00 */
[----:B------:R1:W-:Y:S01]  /*1930*/  STL [R1+0x10], RZ ;  /* 0x000010ff01007387 */ /* 0x0003e20000100800 */
[----:B------:R-:W-:Y:S01]  /*1940*/  USHF.R.U32.HI UR10, URZ, 0x4, UR10 ;  /* 0x000000043f0a7899 */ /* 0x000fe2000801160a */
[----:B------:R-:W-:-:S02]  /*1950*/  CS2R R40, SRZ ;  /* 0x0000000000287805 */ /* 0x000fc4000001ff00 */
[----:B------:R-:W-:Y:S01]  /*1960*/  CS2R R42, SRZ ;  /* 0x00000000002a7805 */ /* 0x000fe2000001ff00 */
[----:B------:R1:W-:Y:S01]  /*1970*/  STL [R1+0xc], RZ ;  /* 0x00000cff01007387 */ /* 0x0003e20000100800 */
[----:B------:R-:W-:Y:S01]  /*1980*/  ULOP3.LUT UR15, UR10, 0x3fff, URZ, 0xc0, !UPT ;  /* 0x00003fff0a0f7892 */ /* 0x000fe2000f8ec03f */
        /* <DEDUP_REMOVED lines=10> */
[----:B------:R1:W-:Y:S01]  /*1a30*/  STL [R1], RZ ;  /* 0x000000ff01007387 */ /* 0x0003e20000100800 */
[----:B------:R-:W-:Y:S02]  /*1a40*/  CS2R R60, SRZ ;  /* 0x00000000003c7805 */ /* 0x000fe4000001ff00 */
[----:B------:R-:W-:Y:S02]  /*1a50*/  CS2R R62, SRZ ;  /* 0x00000000003e7805 */ /* 0x000fe4000001ff00 */
[----:B------:R-:W-:Y:S02]  /*1a60*/  CS2R R64, SRZ ;  /* 0x0000000000407805 */ /* 0x000fe4000001ff00 */
[----:B------:R-:W-:-:S02]  /*1a70*/  CS2R R66, SRZ ;  /* 0x0000000000427805 */ /* 0x000fc4000001ff00 */
[----:B------:R-:W-:Y:S02]  /*1a80*/  CS2R R68, SRZ ;  /* 0x0000000000447805 */ /* 0x000fe4000001ff00 */
[----:B------:R-:W-:Y:S02]  /*1a90*/  CS2R R70, SRZ ;  /* 0x0000000000467805 */ /* 0x000fe4000001ff00 */
        /* <DEDUP_REMOVED lines=39> */
[----:B------:R-:W-:Y:S01]  /*1d10*/  CS2R R150, SRZ ;  /* 0x0000000000967805 */ /* 0x000fe2000001ff00 */
[----:B-1----:R-:W-:Y:S06]  /*1d20*/  @!P0 BRA `(.L_x_17) ;  /* 0x0000001000948947 */ /* 0x002fec0003800000 */
[----:B------:R-:W-:-:S06]  /*1d30*/  UISETP.NE.AND UP0, UPT, UR23, 0x3, UPT ;  /* 0x000000031700788c */ /* 0x000fcc000bf05270 */
[----:B------:R-:W-:-:S13]  /*1d40*/  PLOP3.LUT P1, PT, PT, PT, UP0, 0x80, 0x0 ;  /* 0x000000000000781c */ /* 0x000fda0003f2f008 */
[----:B------:R-:W-:Y:S05]  /*1d50*/  @!P1 BRA `(.L_x_18) ;  /* 0x0000000000049947 */ /* 0x000fea0003800000 */
[----:B------:R-:W-:Y:S01]  /*1d60*/  BPT.TRAP 0x1 ;  /* 0x000000040000795c */ /* 0x000fe20000300000 */
.L_x_18:
[----:B------:R-:W-:Y:S01]  /*1d70*/  ULEA UR6, UR5, UR14, 0x3 ;  /* 0x0000000e05067291 */ /* 0x000fe2000f8e183f */
[----:B------:R-:W-:-:S05]  /*1d80*/  IMAD.U32 R0, RZ, RZ, UR4 ;  /* 0x00000004ff007e24 */ /* 0x000fca000f8e00ff */
[----:B------:R-:W-:-:S04]  /*1d90*/  SHF.L.U32 R0, R0, 0x1f, RZ ;  /* 0x0000001f00007819 */ /* 0x000fc800000006ff */
[----:B------:R0:W1:Y:S01]  /*1da0*/  SYNCS.PHASECHK.TRANS64.TRYWAIT P0, [UR6], R0 ;  /* 0x00000000ff0075a7 */ /* 0x0000620008000146 */
[----:B------:R-:W-:Y:S05]  /*1db0*/  @!P1 BRA `(.L_x_19) ;  /* 0x0000000000049947 */ /* 0x000fea0003800000 */
[----:B------:R-:W-:Y:S01]  /*1dc0*/  BPT.TRAP 0x1 ;  /* 0x000000040000795c */ /* 0x000fe20000300000 */
.L_x_19:
[----:B-1----:R-:W-:Y:S05]  /*1dd0*/  @P0 BRA `(.L_x_20) ;  /* 0x0000000000080947 */ /* 0x002fea0003800000 */
[----:B------:R-:W1:Y:S02]  /*1de0*/  SYNCS.PHASECHK.TRANS64.TRYWAIT P0, [UR6], R0 ;  /* 0x00000000ff0075a7 */ /* 0x000e640008000146 */
[----:B-1----:R-:W-:Y:S05]  /*1df0*/  @!P0 BRA `(.L_x_21) ;  /* 0x000000e400888947 */ /* 0x002fea0003800000 */
.L_x_20:
[----:B------:R-:W-:Y:S01]  /*1e00*/  UIADD3 UR6, UR14, 0xc100, URZ ;  /* 0x0000c1000e067890 */ /* 0x000fe2000fffe03f */
[----:B------:R-:W-:Y:S01]  /*1e10*/  WARPGROUP.ARRIVE ;  /* 0x00000000000079c5 */ /* 0x000fe20000000000 */
[----:B------:R-:W-:Y:S01]  /*1e20*/  ULOP3.LUT UR8, UR15, 0x10000, URZ, 0xfc, !UPT ;  /* 0x000100000f087892 */ /* 0x000fe2000f8efc3f */
[----:B------:R2:W-:Y:S01]  /*1e30*/  STL [R1+0x6c], RZ ;  /* 0x00006cff01007387 */ /* 0x0005e20000100800 */
[----:B------:R-:W-:Y:S01]  /*1e40*/  USHF.R.U32.HI UR6, URZ, 0x4, UR6 ;  /* 0x000000043f067899 */ /* 0x000fe20008011606 */
[----:B01----:R-:W-:Y:S01]  /*1e50*/  IMAD.MOV.U32 R0, RZ, RZ, RZ ;  /* 0x000000ffff007224 */ /* 0x003fe200078e00ff */
[----:B------:R-:W-:Y:S01]  /*1e60*/  UMOV UR9, 0x40000040 ;  /* 0x4000004000097882 */ /* 0x000fe20000000000 */
[----:B------:R-:W-:Y:S01]  /*1e70*/  UMOV UR11, 0x40000040 ;  /* 0x40000040000b7882 */ /* 0x000fe20000000000 */
[----:B------:R-:W-:Y:S01]  /*1e80*/  ULOP3.LUT UR6, UR6, 0x3fff, URZ, 0xc0, !UPT ;  /* 0x00003fff06067892 */ /* 0x000fe2000f8ec03f */
[----:B------:R2:W-:Y:S01]  /*1e90*/  STL [R1+0x68], RZ ;  /* 0x000068ff01007387 */ /* 0x0005e20000100800 */
[----:B------:R-:W-:-:S02]  /*1ea0*/  CS2R R2, SRZ ;  /* 0x0000000000027805 */ /* 0x000fc4000001ff00 */
[----:B------:R-:W-:Y:S01]  /*1eb0*/  CS2R R4, SRZ ;  /* 0x0000000000047805 */ /* 0x000fe2000001ff00 */
[----:B------:R-:W-:Y:S01]  /*1ec0*/  ULOP3.LUT UR7, UR6, 0x10000, URZ, 0xfc, !UPT ;  /* 0x0001000006077892 */ /* 0x000fe2000f8efc3f */
[----:B------:R2:W-:Y:S01]  /*1ed0*/  STL [R1+0x64], RZ ;  /* 0x000064ff01007387 */ /* 0x0005e20000100800 */
[----:B------:R-:W-:Y:S01]  /*1ee0*/  ULEA UR6, UR5, UR8, 0xa ;  /* 0x0000000805067291 */ /* 0x000fe2000f8e503f */
[----:B------:R-:W-:Y:S01]  /*1ef0*/  CS2R R6, SRZ ;  /* 0x0000000000067805 */ /* 0x000fe2000001ff00 */
[----:B------:R-:W-:Y:S01]  /*1f00*/  ULEA UR7, UR5, UR7, 0xb ;  /* 0x0000000705077291 */ /* 0x000fe2000f8e583f */
[----:B------:R2:W-:Y:S01]  /*1f10*/  STL [R1+0x60], RZ ;  /* 0x000060ff01007387 */ /* 0x0005e20000100800 */
[----:B------:R-:W-:Y:S02]  /*1f20*/  CS2R R8, SRZ ;  /* 0x0000000000087805 */ /* 0x000fe4000001ff00 */
[----:B------:R-:W-:Y:S02]  /*1f30*/  CS2R R10, SRZ ;  /* 0x00000000000a7805 */ /* 0x000fe4000001ff00 */
[----:B------:R-:W-:Y:S01]  /*1f40*/  CS2R R12, SRZ ;  /* 0x00000000000c7805 */ /* 0x000fe2000001ff00 */
[----:B------:R-:W-:Y:S01]  /*1f50*/  UMOV UR8, UR6 ;  /* 0x0000000600087c82 */ /* 0x000fe20008000000 */
[----:B------:R2:W-:Y:S01]  /*1f60*/  STL [R1+0x5c], RZ ;  /* 0x00005cff01007387 */ /* 0x0005e20000100800 */
[----:B------:R-:W-:Y:S01]  /*1f70*/  UMOV UR10, UR7 ;  /* 0x00000007000a7c82 */ /* 0x000fe20008000000 */
[----:B------:R-:W-:Y:S01]  /*1f80*/  CS2R R14, SRZ ;  /* 0x00000000000e7805 */ /* 0x000fe2000001ff00 */
[----:B------:R-:W-:Y:S01]  /*1f90*/  QGMMA.64x256x32.F32.E4M3.E4M3 R24, gdesc[UR8], RZ, !UPT ;  /* 0x03e00000081879f3 */ /* 0x000fe2000c7008ff */
[----:B------:R-:W-:Y:S01]  /*1fa0*/  UIADD3 UR8, UR6, 0x2, URZ ;  /* 0x0000000206087890 */ /* 0x000fe2000fffe03f */
[----:B------:R2:W-:Y:S01]  /*1fb0*/  STL [R1+0x58], RZ ;  /* 0x000058ff01007387 */ /* 0x0005e20000100800 */
[----:B------:R-:W-:Y:S01]  /*1fc0*/  UIADD3 UR10, UR7, 0x2, URZ ;  /* 0x00000002070a7890 */ /* 0x000fe2000fffe03f */
[----:B------:R-:W-:Y:S01]  /*1fd0*/  CS2R R16, SRZ ;  /* 0x0000000000107805 */ /* 0x000fe2000001ff00 */
[----:B------:R-:W-:Y:S01]  /*1fe0*/  UMOV UR9, 0x40000040 ;  /* 0x4000004000097882 */ /* 0x000fe20000000000 */
[----:B------:R-:W-:Y:S01]  /*1ff0*/  UMOV UR11, 0x40000040 ;  /* 0x40000040000b7882 */ /* 0x000fe20000000000 */
        /* <DEDUP_REMOVED lines=54> */
[----:B------:R-:W-:Y:S01]  /*2360*/  CS2R R226, SRZ ;  /* 0x0000000000e27805 */ /* 0x000fe2000001ff00 */
[----:B------:R-:W-:Y:S01]  /*2370*/  IMAD.MOV.U32 R228, RZ, RZ, RZ ;  /* 0x000000ffffe47224 */ /* 0x000fe200078e00ff */
[----:B------:R2:W-:Y:S04]  /*2380*/  STL [R1+0x1c], RZ ;  /* 0x00001cff01007387 */ /* 0x0005e80000100800 */
[----:B------:R2:W-:Y:S04]  /*2390*/  STL [R1+0x18], RZ ;  /* 0x000018ff01007387 */ /* 0x0005e80000100800 */
[----:B------:R2:W-:Y:S04]  /*23a0*/  STL [R1+0x14], RZ ;  /* 0x000014ff01007387 */ /* 0x0005e80000100800 */
[----:B------:R2:W-:Y:S04]  /*23b0*/  STL [R1+0x10], RZ ;  /* 0x000010ff01007387 */ /* 0x0005e80000100800 */
[----:B------:R2:W-:Y:S04]  /*23c0*/  STL [R1+0xc], RZ ;  /* 0x00000cff01007387 */ /* 0x0005e80000100800 */
[----:B------:R2:W-:Y:S04]  /*23d0*/  STL [R1+0x8], RZ ;  /* 0x000008ff01007387 */ /* 0x0005e80000100800 */
[----:B------:R2:W-:Y:S04]  /*23e0*/  STL [R1+0x4], RZ ;  /* 0x000004ff01007387 */ /* 0x0005e80000100800 */
[----:B------:R2:W-:Y:S01]  /*23f0*/  STL [R1], RZ ;  /* 0x000000ff01007387 */ /* 0x0005e20000100800 */
[----:B------:R-:W-:Y:S01]  /*2400*/  QGMMA.64x256x32.F32.E4M3.E4M3 R24, gdesc[UR8], R24 ;  /* 0x03e00000081879f3 */ /* 0x000fe20008700818 */
[----:B------:R-:W-:-:S02]  /*2410*/  UIADD3 UR8, UR6, 0x4, URZ ;  /* 0x0000000406087890 */ /* 0x000fc4000fffe03f */
[----:B------:R-:W-:Y:S01]  /*2420*/  UIADD3 UR10, UR7, 0x4, URZ ;  /* 0x00000004070a7890 */ /* 0x000fe2000fffe03f */
[----:B------:R-:W-:Y:S01]  /*2430*/  UMOV UR9, 0x40000040 ;  /* 0x4000004000097882 */ /* 0x000fe20000000000 */
[----:B------:R-:W-:-:S15]  /*2440*/  UMOV UR11, 0x40000040 ;  /* 0x40000040000b7882 */ /* 0x000fde0000000000 */
[----:B------:R-:W-:-:S08]  /*2450*/  NOP ;  /* 0x0000000000007918 */ /* 0x000fd00000000000 */
[----:B------:R-:W-:Y:S01]  /*2460*/  QGMMA.64x256x32.F32.E4M3.E4M3 R24, gdesc[UR8], R24 ;  /* 0x03e00000081879f3 */ /* 0x000fe20008700818 */
[----:B------:R-:W-:Y:S02]  /*2470*/  UIADD3 UR10, UR7, 0x6, URZ ;  /* 0x00000006070a7890 */ /* 0x000fe4000fffe03f */
[----:B------:R-:W-:Y:S01]  /*2480*/  UIADD3 UR8, UR6, 0x6, URZ ;  /* 0x0000000606087890 */ /* 0x000fe2000fffe03f */
[----:B------:R-:W-:Y:S01]  /*2490*/  ULDC UR7, c[0x0][0x50c] ;  /* 0x0001430000077ab9 */ /* 0x000fe20000000800 */
[----:B------:R-:W-:Y:S01]  /*24a0*/  UMOV UR9, 0x40000040 ;  /* 0x4000004000097882 */ /* 0x000fe20000000000 */
[----:B------:R-:W-:Y:S01]  /*24b0*/  UISETP.NE.AND UP0, UPT, UR7, 0x4, UPT ;  /* 0x000000040700788c */ /* 0x000fe2000bf05270 */
[----:B------:R-:W-:Y:S01]  /*24c0*/  UMOV UR11, 0x40000040 ;  /* 0x40000040000b7882 */ /* 0x000fe20000000000 */
[----:B------:R-:W-:Y:S02]  /*24d0*/  UMOV UR6, 0x4 ;  /* 0x0000000400067882 */ /* 0x000fe40000000000 */
[----:B------:R-:W-:-:S06]  /*24e0*/  USEL UR7, URZ, 0x1, UP0 ;  /* 0x000000013f077887 */ /* 0x000fcc0008000000 */
[----:B------:R-:W-:-:S12]  /*24f0*/  ISETP.NE.AND P0, PT, RZ, UR7, PT ;  /* 0x00000007ff007c0c */ /* 0x000fd8000bf05270 */
[----:B------:R-:W-:Y:S01]  /*2500*/  QGMMA.64x256x32.F32.E4M3.E4M3 R24, gdesc[UR8], R24, gsb0 ;  /* 0x03e00000081879f3 */ /* 0x000fe20008000818 */
[----:B--2---:R-:W-:Y:S05]  /*2510*/  @!P0 BRA `(.L_x_22) ;  /* 0x0000000800808947 */ /* 0x004fea0003800000 */
[----:B------:R-:W-:Y:S02]  /*2520*/  WARPGROUP.DEPBAR.LE gsb0, 0x0 ;  /* 0x00008000000079c5 */ /* 0x000fe40000010000 */
[----:B------:R-:W-:-:S01]  /*2530*/  FADD R227, RZ, R25 ;  /* 0x00000019ffe37221 */ /* 0x000fc20000000000 */
[----:B------:R-:W-:Y:S01]  /*2540*/  FADD R228, RZ, R24 ;  /* 0x00000018ffe47221 */ /* 0x000fe20000000000 */
[----:B------:R-:W-:-:S01]  /*2550*/  FADD R226, RZ, R26 ;  /* 0x0000001affe27221 */ /* 0x000fc20000000000 */
[----:B------:R-:W-:Y:S01]  /*2560*/  FADD R225, RZ, R27 ;  /* 0x0000001bffe17221 */ /* 0x000fe20000000000 */
[----:B------:R-:W-:-:S01]  /*2570*/  FADD R224, RZ, R28 ;  /* 0x0000001cffe07221 */ /* 0x000fc20000000000 */
[----:B------:R0:W-:Y:S01]  /*2580*/  STL [R1+0x88], R227 ;  /* 0x000088e301007387 */ /* 0x0001e20000100800 */
[----:B------:R-:W-:-:S01]  /*2590*/  FADD R223, RZ, R29 ;  /* 0x0000001dffdf7221 */ /* 0x000fc20000000000 */
[----:B------:R-:W-:Y:S01]  /*25a0*/  FADD R222, RZ, R30 ;  /* 0x0000001effde7221 */ /* 0x000fe20000000000 */
[----:B------:R-:W-:-:S01]  /*25b0*/  FADD R221, RZ, R31 ;  /* 0x0000001fffdd7221 */ /* 0x000fc20000000000 */
[----:B------:R-:W-:Y:S01]  /*25c0*/  FADD R220, RZ, R32 ;  /* 0x00000020ffdc7221 */ /* 0x000fe20000000000 */
[----:B------:R-:W-:-:S01]  /*25d0*/  FADD R219, RZ, R33 ;  /* 0x00000021ffdb7221 */ /* 0x000fc20000000000 */
[----:B------:R-:W-:Y:S01]  /*25e0*/  FADD R218, RZ, R34 ;  /* 0x00000022ffda7221 */ /* 0x000fe20000000000 */
[----:B------:R-:W-:-:S01]  /*25f0*/  FADD R217, RZ, R35 ;  /* 0x00000023ffd97221 */ /* 0x000fc20000000000 */
[----:B------:R-:W-:Y:S01]  /*2600*/  FADD R216, RZ, R36 ;  /* 0x00000024ffd87221 */ /* 0x000fe20000000000 */
[----:B------:R-:W-:-:S01]  /*2610*/  FADD R215, RZ, R37 ;  /* 0x00000025ffd77221 */ /* 0x000fc20000000000 */
[----:B0-----:R-:W-:Y:S01]  /*2620*/  FADD R227, RZ, R124 ;  /* 0x0000007cffe37221 */ /* 0x001fe20000000000 */
[----:B------:R-:W-:-:S01]  /*2630*/  FADD R214, RZ, R38 ;  /* 0x00000026ffd67221 */ /* 0x000fc20000000000 */
[----:B------:R-:W-:Y:S01]  /*2640*/  FADD R213, RZ, R39 ;  /* 0x00000027ffd57221 */ /* 0x000fe20000000000 */
[----:B------:R-:W-:-:S01]  /*2650*/  FADD R212, RZ, R40 ;  /* 0x00000028ffd47221 */ /* 0x000fc20000000000 */
[----:B------:R-:W-:Y:S01]  /*2660*/  FADD R211, RZ, R41 ;  /* 0x00000029ffd37221 */ /* 0x000fe20000000000 */
[----:B------:R0:W-:Y:S01]  /*2670*/  STL [R1], R227 ;  /* 0x000000e301007387 */ /* 0x0001e20000100800 */
        /* <DEDUP_REMOVED lines=94> */
[----:B0-----:R-:W-:-:S05]  /*2c60*/  FADD R227, RZ, R131 ;  /* 0x00000083ffe37221 */ /* 0x001fca0000000000 */
[----:B------:R0:W-:Y:S02]  /*2c70*/  STL [R1+0x1c], R227 ;  /* 0x00001ce301007387 */ /* 0x0001e40000100800 */
        /* <DEDUP_REMOVED lines=39> */
[----:B------:R0:W-:Y:S04]  /*2ef0*/  STL [R1+0x6c], R227 ;  /* 0x00006ce301007387 */ /* 0x0001e80000100800 */
[----:B0-----:R0:W5:Y:S01]  /*2f00*/  LDL.LU R227, [R1+0x88] ;  /* 0x0000880001e37983 */ /* 0x0011620000300800 */
[----:B------:R-:W-:-:S05]  /*2f10*/  UMOV UR6, URZ ;  /* 0x0000003f00067c82 */ /* 0x000fca0008000000 */
.L_x_22:
[----:B------:R-:W-:Y:S01]  /*2f20*/  UIADD3 UR16, UR5, 0x1, URZ ;  /* 0x0000000105107890 */ /* 0x000fe2000fffe03f */
[----:B------:R-:W-:-:S03]  /*2f30*/  UMOV UR8, 0x1 ;  /* 0x0000000100087882 */ /* 0x000fc60000000000 */
[----:B------:R-:W-:-:S04]  /*2f40*/  UISETP.NE.AND UP0, UPT, UR16, 0x3, UPT ;  /* 0x000000031000788c */ /* 0x000fc8000bf05270 */
[----:B------:R-:W-:Y:S02]  /*2f50*/  USEL UR17, URZ, 0x1, UP0 ;  /* 0x000000013f117887 */ /* 0x000fe40008000000 */
[----:B------:R-:W-:Y:S02]  /*2f60*/  USEL UR16, UR16, URZ, UP0 ;  /* 0x0000003f10107287 */ /* 0x000fe40008000000 */
[----:B------:R-:W-:-:S12]  /*2f70*/  ULOP3.LUT UR17, UR4, UR17, URZ, 0x3c, !UPT ;  /* 0x0000001104117292 */ /* 0x000fd8000f8e3c3f */
.L_x_17:
[----:B------:R-:W-:-:S04]  /*2f80*/  UISETP.LT.AND UP0, UPT, UR12, 0x1, UPT ;  /* 0x000000010c00788c */ /* 0x000fc8000bf01270 */
[----:B------:R-:W-:-:S04]  /*2f90*/  USEL UR9, UR12, 0x1, UP0 ;  /* 0x000000010c097887 */ /* 0x000fc80008000000 */
[----:B------:R-:W-:-:S04]  /*2fa0*/  UIADD3 UR9, UR12, -UR9, URZ ;  /* 0x800000090c097290 */ /* 0x000fc8000fffe03f */
[----:B------:R-:W-:-:S06]  /*2fb0*/  UISETP.GE.AND UP0, UPT, UR9, 0x1, UPT ;  /* 0x000000010900788c */ /* 0x000fcc000bf06270 */
[----:B------:R-:W-:-:S13]  /*2fc0*/  PLOP3.LUT P0, PT, PT, PT, UP0, 0x80, 0x0 ;  /* 0x000000000000781c */ /* 0x000fda0003f0f008 */
[----:B------:R-:W-:Y:S05]  /*2fd0*/  @!P0 BRA `(.L_x_23) ;  /* 0x0000001000dc8947 */ /* 0x000fea0003800000 */
[----:B------:R-:W-:Y:S01]  /*2fe0*/  UMOV UR24, UR9 ;  /* 0x0000000900187c82 */ /* 0x000fe20008000000 */
[----:B------:R-:W-:Y:S01]  /*2ff0*/  UMOV UR25, UR5 ;  /* 0x0000000500197c82 */ /* 0x000fe20008000000 */
[----:B------:R-:W-:-:S05]  /*3000*/  ULDC UR27, c[0x0][0x50c] ;  /* 0x00014300001b7ab9 */ /* 0x000fca0000000800 */
.L_x_31:
[----:B------:R-:W-:-:S06]  /*3010*/  UISETP.NE.AND UP0, UPT, UR23, 0x3, UPT ;  /* 0x000000031700788c */ /* 0x000fcc000bf05270 */
[----:B------:R-:W-:-:S13]  /*3020*/  PLOP3.LUT P1, PT, PT, PT, UP0, 0x80, 0x0 ;  /* 0x000000000000781c */ /* 0x000fda0003f2f008 */
[----:B-----5:R-:W-:Y:S05]  /*3030*/  @!P1 BRA `(.L_x_24) ;  /* 0x0000000000049947 */ /* 0x020fea0003800000 */
[----:B------:R-:W-:Y:S01]  /*3040*/  BPT.TRAP 0x1 ;  /* 0x000000040000795c */ /* 0x000fe20000300000 */
.L_x_24:
[----:B------:R-:W1:Y:S01]  /*3050*/  S2UR UR9, SR_CgaCtaId ;  /* 0x00000000000979c3 */ /* 0x000e620000008800 */
[----:B------:R-:W-:Y:S01]  /*3060*/  UMOV UR14, 0x400 ;  /* 0x00000400000e7882 */ /* 0x000fe20000000000 */
[----:B------:R-:W-:-:S05]  /*3070*/  IMAD.U32 R229, RZ, RZ, UR17 ;  /* 0x00000011ffe57e24 */ /* 0x000fca000f8e00ff */
[----:B------:R-:W-:Y:S01]  /*3080*/  SHF.L.U32 R229, R229, 0x1f, RZ ;  /* 0x0000001fe5e57819 */ /* 0x000fe200000006ff */
[----:B-1----:R-:W-:-:S04]  /*3090*/  ULEA UR14, UR9, UR14, 0x18 ;  /* 0x0000000e090e7291 */ /* 0x002fc8000f8ec03f */
[----:B------:R-:W-:-:S09]  /*30a0*/  ULEA UR9, UR16, UR14, 0x3 ;  /* 0x0000000e10097291 */ /* 0x000fd2000f8e183f */
[----:B------:R1:W2:Y:S01]  /*30b0*/  SYNCS.PHASECHK.TRANS64.TRYWAIT P0, [UR9], R229 ;  /* 0x000000e5ff0075a7 */ /* 0x0002a20008000149 */
[----:B------:R-:W-:Y:S05]  /*30c0*/  @!P1 BRA `(.L_x_25) ;  /* 0x0000000000049947 */ /* 0x000fea0003800000 */
[----:B------:R-:W-:Y:S01]  /*30d0*/  BPT.TRAP 0x1 ;  /* 0x000000040000795c */ /* 0x000fe20000300000 */
.L_x_25:
[----:B--2---:R-:W-:Y:S05]  /*30e0*/  @P0 BRA `(.L_x_26) ;  /* 0x0000000000080947 */ /* 0x004fea0003800000 */
[----:B------:R-:W2:Y:S02]  /*30f0*/  SYNCS.PHASECHK.TRANS64.TRYWAIT P0, [UR9], R229 ;  /* 0x000000e5ff0075a7 */ /* 0x000ea40008000149 */
[----:B--2---:R-:W-:Y:S05]  /*3100*/  @!P0 BRA `(.L_x_27) ;  /* 0x000000d000dc8947 */ /* 0x004fea0003800000 */
.L_x_26:
[----:B------:R-:W-:Y:S01]  /*3110*/  UIADD3 UR9, UR14, 0xc100, URZ ;  /* 0x0000c1000e097890 */ /* 0x000fe2000fffe03f */
[----:B------:R-:W-:Y:S01]  /*3120*/  WARPGROUP.ARRIVE ;  /* 0x00000000000079c5 */ /* 0x000fe20000000000 */
[----:B------:R-:W-:Y:S02]  /*3130*/  UISETP.NE.AND UP0, UPT, UR7, URZ, UPT ;  /* 0x0000003f0700728c */ /* 0x000fe4000bf05270 */
[----:B------:R-:W-:Y:S02]  /*3140*/  USHF.R.U32.HI UR9, URZ, 0x4, UR9 ;  /* 0x000000043f097899 */ /* 0x000fe40008011609 */
[----:B------:R-:W-:Y:S02]  /*3150*/  USEL UR8, UR8, URZ, !UP0 ;  /* 0x0000003f08087287 */ /* 0x000fe4000c000000 */
[----:B------:R-:W-:Y:S02]  /*3160*/  ULOP3.LUT UR9, UR9, 0x3fff, URZ, 0xc0, !UPT ;  /* 0x00003fff09097892 */ /* 0x000fe4000f8ec03f */
[----:B------:R-:W-:-:S02]  /*3170*/  ULOP3.LUT UR7, UR15, 0x10000, URZ, 0xfc, !UPT ;  /* 0x000100000f077892 */ /* 0x000fc4000f8efc3f */
[----:B------:R-:W-:Y:S02]  /*3180*/  ULOP3.LUT UR9, UR9, 0x10000, URZ, 0xfc, !UPT ;  /* 0x0001000009097892 */ /* 0x000fe4000f8efc3f */
[----:B------:R-:W-:Y:S02]  /*3190*/  UISETP.NE.U32.AND UP0, UPT, UR8, URZ, UPT ;  /* 0x0000003f0800728c */ /* 0x000fe4000bf05070 */
[----:B------:R-:W-:Y:S02]  /*31a0*/  ULEA UR7, UR16, UR7, 0xa ;  /* 0x0000000710077291 */ /* 0x000fe4000f8e503f */
[----:B------:R-:W-:Y:S01]  /*31b0*/  ULEA UR26, UR16, UR9, 0xb ;  /* 0x00000009101a7291 */ /* 0x000fe2000f8e583f */
[----:B------:R-:W-:Y:S02]  /*31c0*/  UMOV UR11, 0x40000040 ;  /* 0x40000040000b7882 */ /* 0x000fe40000000000 */
[----:B------:R-:W-:Y:S01]  /*31d0*/  UMOV UR9, 0x40000040 ;  /* 0x4000004000097882 */ /* 0x000fe20000000000 */
[----:B------:R-:W-:Y:S01]  /*31e0*/  UIADD3 UR6, UR6, 0x4, URZ ;  /* 0x0000000406067890 */ /* 0x000fe2000fffe03f */
[----:B------:R-:W-:-:S02]  /*31f0*/  UMOV UR8, UR7 ;  /* 0x0000000700087c82 */ /* 0x000fc40008000000 */
[----:B------:R-:W-:Y:S02]  /*3200*/  UMOV UR10, UR26 ;  /* 0x0000001a000a7c82 */ /* 0x000fe40008000000 */
[----:B------:R-:W-:Y:S01]  /*3210*/  QGMMA.64x256x32.F32.E4M3.E4M3 R24, gdesc[UR8], R24, UP0 ;  /* 0x03e00000081879f3 */ /* 0x000fe2000bf00818 */
[----:B------:R-:W-:Y:S02]  /*3220*/  UIADD3 UR8, UR7, 0x2, URZ ;  /* 0x0000000207087890 */ /* 0x000fe4000fffe03f */
[----:B------:R-:W-:Y:S01]  /*3230*/  UIADD3 UR10, UR26, 0x2, URZ ;  /* 0x000000021a0a7890 */ /* 0x000fe2000fffe03f */
[----:B------:R-:W-:Y:S01]  /*3240*/  UMOV UR9, 0x40000040 ;  /* 0x4000004000097882 */ /* 0x000fe20000000000 */
[----:B------:R-:W-:Y:S01]  /*3250*/  UMOV UR11, 0x40000040 ;  /* 0x40000040000b7882 */ /* 0x000fe20000000000 */
[----:B------:R-:W-:-:S15]  /*3260*/  UISETP.NE.AND UP0, UPT, UR6, UR27, UPT ;  /* 0x0000001b0600728c */ /* 0x000fde000bf05270 */
[----:B------:R-:W-:-:S07]  /*3270*/  NOP ;  /* 0x0000000000007918 */ /* 0x000fce0000000000 */
[----:B------:R-:W-:Y:S01]  /*3280*/  QGMMA.64x256x32.F32.E4M3.E4M3 R24, gdesc[UR8], R24 ;  /* 0x03e00000081879f3 */ /* 0x000fe20008700818 */
[----:B------:R-:W-:Y:S02]  /*3290*/  UIADD3 UR8, UR7, 0x4, URZ ;  /* 0x0000000407087890 */ /* 0x000fe4000fffe03f */
[----:B------:R-:W-:Y:S01]  /*32a0*/  UIADD3 UR10, UR26, 0x4, URZ ;  /* 0x000000041a0a7890 */ /* 0x000fe2000fffe03f */
[----:B------:R-:W-:Y:S01]  /*32b0*/  UMOV UR9, 0x40000040 ;  /* 0x4000004000097882 */ /* 0x000fe20000000000 */
[----:B------:R-:W-:-:S15]  /*32c0*/  UMOV UR11, 0x40000040 ;  /* 0x40000040000b7882 */ /* 0x000fde0000000000 */
[----:B------:R-:W-:-:S08]  /*32d0*/  NOP ;  /* 0x0000000000007918 */ /* 0x000fd00000000000 */
[----:B------:R-:W-:Y:S01]  /*32e0*/  QGMMA.64x256x32.F32.E4M3.E4M3 R24, gdesc[UR8], R24 ;  /* 0x03e00000081879f3 */ /* 0x000fe20008700818 */
[----:B------:R-:W-:Y:S02]  /*32f0*/  UIADD3 UR8, UR7, 0x6, URZ ;  /* 0x0000000607087890 */ /* 0x000fe4000fffe03f */
[----:B------:R-:W-:Y:S01]  /*3300*/  UIADD3 UR10, UR26, 0x6, URZ ;  /* 0x000000061a0a7890 */ /* 0x000fe2000fffe03f */
[----:B------:R-:W-:Y:S01]  /*3310*/  UMOV UR9, 0x40000040 ;  /* 0x4000004000097882 */ /* 0x000fe20000000000 */
[----:B------:R-:W-:Y:S01]  /*3320*/  UMOV UR11, 0x40000040 ;  /* 0x40000040000b7882 */ /* 0x000fe20000000000 */
[----:B------:R-:W-:-:S06]  /*3330*/  USEL UR7, URZ, 0x1, UP0 ;  /* 0x000000013f077887 */ /* 0x000fcc0008000000 */
[----:B------:R-:W-:-:S15]  /*3340*/  ISETP.NE.AND P0, PT, RZ, UR7, PT ;  /* 0x00000007ff007c0c */ /* 0x000fde000bf05270 */
[----:B------:R-:W-:-:S01]  /*3350*/  NOP ;  /* 0x0000000000007918 */ /* 0x000fc20000000000 */
[----:B------:R-:W-:Y:S03]  /*3360*/  QGMMA.64x256x32.F32.E4M3.E4M3 R24, gdesc[UR8], R24, gsb0 ;  /* 0x03e00000081879f3 */ /* 0x000fe60008000818 */
[----:B------:R-:W-:Y:S02]  /*3370*/  WARPGROUP.DEPBAR.LE gsb0, 0x1 ;  /* 0x00008000000079c5 */ /* 0x000fe40000010100 */
[----:B------:R-:W-:Y:S05]  /*3380*/  @!P0 BRA `(.L_x_28) ;  /* 0x0000000c00708947 */ /* 0x000fea0003800000 */
[----:B------:R-:W-:Y:S02]  /*3390*/  WARPGROUP.DEPBAR.LE gsb0, 0x0 ;  /* 0x00008000000079c5 */ /* 0x000fe40000010000 */
[----:B-----5:R-:W-:-:S01]  /*33a0*/  FADD R227, R25, R227 ;  /* 0x000000e319e37221 */ /* 0x020fc20000000000 */
[----:B------:R-:W-:Y:S01]  /*33b0*/  FADD R226, R26, R226 ;  /* 0x000000e21ae27221 */ /* 0x000fe20000000000 */
[----:B------:R-:W-:-:S01]  /*33c0*/  FADD R225, R27, R225 ;  /* 0x000000e11be17221 */ /* 0x000fc20000000000 */
[----:B------:R-:W-:Y:S01]  /*33d0*/  FADD R224, R28, R224 ;  /* 0x000000e01ce07221 */ /* 0x000fe20000000000 */
[----:B------:R-:W-:-:S01]  /*33e0*/  FADD R223, R29, R223 ;  /* 0x000000df1ddf7221 */ /* 0x000fc20000000000 */
[----:B------:R2:W-:Y:S01]  /*33f0*/  STL [R1+0x88], R227 ;  /* 0x000088e301007387 */ /* 0x0005e20000100800 */
[----:B------:R-:W-:-:S01]  /*3400*/  FADD R222, R30, R222 ;  /* 0x000000de1ede7221 */ /* 0x000fc20000000000 */
[----:B------:R-:W-:Y:S01]  /*3410*/  FADD R221, R31, R221 ;  /* 0x000000dd1fdd7221 */ /* 0x000fe20000000000 */
[----:B------:R-:W-:-:S01]  /*3420*/  FADD R220, R32, R220 ;  /* 0x000000dc20dc7221 */ /* 0x000fc20000000000 */
[----:B------:R-:W-:Y:S01]  /*3430*/  FADD R219, R33, R219 ;  /* 0x000000db21db7221 */ /* 0x000fe20000000000 */
[----:B------:R-:W-:-:S01]  /*3440*/  FADD R218, R34, R218 ;  /* 0x000000da22da7221 */ /* 0x000fc20000000000 */
[----:B------:R-:W-:Y:S01]  /*3450*/  FADD R217, R35, R217 ;  /* 0x000000d923d97221 */ /* 0x000fe20000000000 */
[----:B------:R-:W-:-:S01]  /*3460*/  FADD R216, R36, R216 ;  /* 0x000000d824d87221 */ /* 0x000fc20000000000 */
[----:B------:R-:W-:Y:S01]  /*3470*/  FADD R215, R37, R215 ;  /* 0x000000d725d77221 */ /* 0x000fe20000000000 */
[----:B------:R-:W-:-:S01]  /*3480*/  FADD R214, R38, R214 ;  /* 0x000000d626d67221 */ /* 0x000fc20000000000 */
[----:B--2---:R-:W2:Y:S01]  /*3490*/  LDL.LU R227, [R1+0x28] ;  /* 0x0000280001e37983 */ /* 0x004ea20000300800 */
[----:B------:R-:W-:-:S01]  /*34a0*/  FADD R213, R39, R213 ;  /* 0x000000d527d57221 */ /* 0x000fc20000000000 */
[----:B------:R-:W-:Y:S01]  /*34b0*/  FADD R212, R40, R212 ;  /* 0x000000d428d47221 */ /* 0x000fe20000000000 */
[----:B------:R-:W-:-:S01]  /*34c0*/  FADD R211, R41, R211 ;  /* 0x000000d329d37221 */ /* 0x000fc20000000000 */
[----:B------:R3:W-:Y:S01]  /*34d0*/  STL [R1+0x8c], R226 ;  /* 0x00008ce201007387 */ /* 0x0007e20000100800 */
[----:B------:R-:W-:-:S03]  /*34e0*/  FADD R228, R24, R228 ;  /* 0x000000e418e47221 */ /* 0x000fc60000000000 */
[----:B---3--:R-:W3:Y:S04]  /*34f0*/  LDL.LU R226, [R1+0x24] ;  /* 0x0000240001e27983 */ /* 0x008ee80000300800 */
[----:B------:R4:W-:Y:S04]  /*3500*/  STL [R1+0x90], R225 ;  /* 0x000090e101007387 */ /* 0x0009e80000100800 */
[----:B----4-:R-:W4:Y:S04]  /*3510*/  LDL.LU R225, [R1+0x20] ;  /* 0x0000200001e17983 */ /* 0x010f280000300800 */
[----:B------:R0:W-:Y:S04]  /*3520*/  STL [R1+0x94], R224 ;  /* 0x000094e001007387 */ /* 0x0001e80000100800 */
[----:B0-----:R-:W4:Y:S04]  /*3530*/  LDL.LU R224, [R1+0x1c] ;  /* 0x00001c0001e07983 */ /* 0x001f280000300800 */
        /* <DEDUP_REMOVED lines=13> */
[----:B0-----:R-:W4:Y:S04]  /*3610*/  LDL.LU R217, [R1] ;  /* 0x0000000001d97983 */ /* 0x001f280000300800 */
[----:B------:R-:W-:Y:S04]  /*3620*/  STL [R1+0xb4], R216 ;  /* 0x0000b4d801007387 */ /* 0x000fe80000100800 */
[----:B------:R-:W-:Y:S04]  /*3630*/  STL [R1+0xb8], R215 ;  /* 0x0000b8d701007387 */ /* 0x000fe80000100800 */
[----:B------:R-:W-:Y:S04]  /*3640*/  STL [R1+0xbc], R214 ;  /* 0x0000bcd601007387 */ /* 0x000fe80000100800 */
[----:B------:R-:W-:Y:S04]  /*3650*/  STL [R1+0xc0], R213 ;  /* 0x0000c0d501007387 */ /* 0x000fe80000100800 */
[----:B------:R-:W-:Y:S04]  /*3660*/  STL [R1+0xc4], R212 ;  /* 0x0000c4d401007387 */ /* 0x000fe80000100800 */
[----:B------:R0:W-:Y:S01]  /*3670*/  STL [R1+0xc8], R211 ;  /* 0x0000c8d301007387 */ /* 0x0001e20000100800 */
[----:B--2---:R-:W-:-:S01]  /*3680*/  FADD R227, R134, R227 ;  /* 0x000000e386e37221 */ /* 0x004fc20000000000 */
[----:B---3--:R-:W-:Y:S01]  /*3690*/  FADD R226, R133, R226 ;  /* 0x000000e285e27221 */ /* 0x008fe20000000000 */
[----:B----4-:R-:W-:-:S01]  /*36a0*/  FADD R225, R132, R225 ;  /* 0x000000e184e17221 */ /* 0x010fc20000000000 */
[----:B------:R-:W-:Y:S01]  /*36b0*/  FADD R224, R131, R224 ;  /* 0x000000e083e07221 */ /* 0x000fe20000000000 */
[----:B------:R-:W-:-:S01]  /*36c0*/  FADD R223, R130, R223 ;  /* 0x000000df82df7221 */ /* 0x000fc20000000000 */
[----:B------:R-:W-:Y:S01]  /*36d0*/  FADD R222, R129, R222 ;  /* 0x000000de81de7221 */ /* 0x000fe20000000000 */
[----:B------:R-:W-:-:S01]  /*36e0*/  FADD R221, R128, R221 ;  /* 0x000000dd80dd7221 */ /* 0x000fc20000000000 */
[----:B------:R-:W-:Y:S01]  /*36f0*/  FADD R220, R127, R220 ;  /* 0x000000dc7fdc7221 */ /* 0x000fe20000000000 */
[----:B------:R-:W-:-:S01]  /*3700*/  FADD R219, R126, R219 ;  /* 0x000000db7edb7221 */ /* 0x000fc20000000000 */
[----:B------:R-:W-:Y:S01]  /*3710*/  FADD R218, R125, R218 ;  /* 0x000000da7dda7221 */ /* 0x000fe20000000000 */
[----:B------:R-:W-:-:S05]  /*3720*/  FADD R217, R124, R217 ;  /* 0x000000d97cd97221 */ /* 0x000fca0000000000 */
[----:B------:R2:W-:Y:S04]  /*3730*/  STL [R1], R217 ;  /* 0x000000d901007387 */ /* 0x0005e80000100800 */
[----:B------:R3:W-:Y:S04]  /*3740*/  STL [R1+0x4], R218 ;  /* 0x000004da01007387 */ /* 0x0007e80000100800 */
[----:B------:R4:W-:Y:S04]  /*3750*/  STL [R1+0x8], R219 ;  /* 0x000008db01007387 */ /* 0x0009e80000100800 */
[----:B------:R1:W-:Y:S04]  /*3760*/  STL [R1+0xc], R220 ;  /* 0x00000cdc01007387 */ /* 0x0003e80000100800 */
[----:B------:R1:W-:Y:S04]  /*3770*/  STL [R1+0x10], R221 ;  /* 0x000010dd01007387 */ /* 0x0003e80000100800 */
[----:B------:R1:W-:Y:S04]  /*3780*/  STL [R1+0x14], R222 ;  /* 0x000014de01007387 */ /* 0x0003e80000100800 */
[----:B------:R1:W-:Y:S04]  /*3790*/  STL [R1+0x18], R223 ;  /* 0x000018df01007387 */ /* 0x0003e80000100800 */
[----:B------:R1:W-:Y:S04]  /*37a0*/  STL [R1+0x1c], R224 ;  /* 0x00001ce001007387 */ /* 0x0003e80000100800 */
[----:B0-----:R-:W4:Y:S04]  /*37b0*/  LDL.LU R211, [R1+0x2c] ;  /* 0x00002c0001d37983 */ /* 0x001f280000300800 */
[----:B------:R0:W-:Y:S04]  /*37c0*/  STL [R1+0x20], R225 ;  /* 0x000020e101007387 */ /* 0x0001e80000100800 */
[----:B------:R-:W4:Y:S04]  /*37d0*/  LDL.LU R212, [R1+0x30] ;  /* 0x0000300001d47983 */ /* 0x000f280000300800 */
[----:B------:R0:W-:Y:S04]  /*37e0*/  STL [R1+0x24], R226 ;  /* 0x000024e201007387 */ /* 0x0001e80000100800 */
[----:B------:R-:W4:Y:S04]  /*37f0*/  LDL.LU R213, [R1+0x34] ;  /* 0x0000340001d57983 */ /* 0x000f280000300800 */
[----:B------:R0:W-:Y:S04]  /*3800*/  STL [R1+0x28], R227 ;  /* 0x000028e301007387 */ /* 0x0001e80000100800 */
[----:B------:R-:W4:Y:S04]  /*3810*/  LDL.LU R214, [R1+0x38] ;  /* 0x0000380001d67983 */ /* 0x000f280000300800 */
[----:B------:R-:W4:Y:S04]  /*3820*/  LDL.LU R215, [R1+0x3c] ;  /* 0x00003c0001d77983 */ /* 0x000f280000300800 */
[----:B------:R-:W4:Y:S04]  /*3830*/  LDL.LU R216, [R1+0x40] ;  /* 0x0000400001d87983 */ /* 0x000f280000300800 */
[----:B--2---:R-:W2:Y:S04]  /*3840*/  LDL.LU R217, [R1+0x44] ;  /* 0x0000440001d97983 */ /* 0x004ea80000300800 */
[----:B---3--:R-:W3:Y:S04]  /*3850*/  LDL.LU R218, [R1+0x48] ;  /* 0x0000480001da7983 */ /* 0x008ee80000300800 */
[----:B----4-:R-:W4:Y:S04]  /*3860*/  LDL.LU R219, [R1+0x4c] ;  /* 0x00004c0001db7983 */ /* 0x010f280000300800 */
[----:B-1----:R-:W4:Y:S04]  /*3870*/  LDL.LU R220, [R1+0x50] ;  /* 0x0000500001dc7983 */ /* 0x002f280000300800 */
[----:B------:R-:W4:Y:S04]  /*3880*/  LDL.LU R221, [R1+0x54] ;  /* 0x0000540001dd7983 */ /* 0x000f280000300800 */
[----:B------:R-:W4:Y:S04]  /*3890*/  LDL.LU R222, [R1+0x58] ;  /* 0x0000580001de7983 */ /* 0x000f280000300800 */
[----:B------:R-:W4:Y:S04]  /*38a0*/  LDL.LU R223, [R1+0x5c] ;  /* 0x00005c0001df7983 */ /* 0x000f280000300800 */
[----:B------:R-:W4:Y:S04]  /*38b0*/  LDL.LU R224, [R1+0x60] ;  /* 0x0000600001e07983 */ /* 0x000f280000300800 */
[----:B0-----:R-:W4:Y:S04]  /*38c0*/  LDL.LU R225, [R1+0x64] ;  /* 0x0000640001e17983 */ /* 0x001f280000300800 */
[----:B------:R-:W4:Y:S04]  /*38d0*/  LDL.LU R226, [R1+0x68] ;  /* 0x0000680001e27983 */ /* 0x000f280000300800 */
[----:B------:R-:W4:Y:S01]  /*38e0*/  LDL.LU R227, [R1+0x6c] ;  /* 0x00006c0001e37983 */ /* 0x000f220000300800 */
[----:B------:R-:W-:-:S05]  /*38f0*/  FADD R211, R135, R211 ;  /* 0x000000d387d37221 */ /* 0x000fca0000000000 */
[----:B------:R0:W-:Y:S01]  /*3900*/  STL [R1+0x2c], R211 ;  /* 0x00002cd301007387 */ /* 0x0001e20000100800 */
[----:B------:R-:W-:-:S03]  /*3910*/  FADD R212, R136, R212 ;  /* 0x000000d488d47221 */ /* 0x000fc60000000000 */
[----:B0-----:R0:W5:Y:S01]  /*3920*/  LDL.LU R211, [R1+0xc8] ;  /* 0x0000c80001d37983 */ /* 0x0011620000300800 */
[----:B------:R-:W-:-:S03]  /*3930*/  FADD R213, R137, R213 ;  /* 0x000000d589d57221 */ /* 0x000fc60000000000 */
[----:B------:R1:W-:Y:S01]  /*3940*/  STL [R1+0x30], R212 ;  /* 0x000030d401007387 */ /* 0x0003e20000100800 */
[----:B------:R-:W-:-:S01]  /*3950*/  FADD R214, R138, R214 ;  /* 0x000000d68ad67221 */ /* 0x000fc20000000000 */
[----:B------:R-:W-:Y:S02]  /*3960*/  FADD R215, R139, R215 ;  /* 0x000000d78bd77221 */ /* 0x000fe40000000000 */
[----:B-1----:R0:W5:Y:S01]  /*3970*/  LDL.LU R212, [R1+0xc4] ;  /* 0x0000c40001d47983 */ /* 0x0021620000300800 */
[----:B------:R-:W-:-:S03]  /*3980*/  FADD R216, R140, R216 ;  /* 0x000000d88cd87221 */ /* 0x000fc60000000000 */
[----:B------:R1:W-:Y:S01]  /*3990*/  STL [R1+0x34], R213 ;  /* 0x000034d501007387 */ /* 0x0003e20000100800 */
[----:B--2---:R-:W-:-:S03]  /*39a0*/  FADD R217, R141, R217 ;  /* 0x000000d98dd97221 */ /* 0x004fc60000000000 */
[----:B-1----:R0:W5:Y:S01]  /*39b0*/  LDL.LU R213, [R1+0xc0] ;  /* 0x0000c00001d57983 */ /* 0x0021620000300800 */
[----:B---3--:R-:W-:-:S03]  /*39c0*/  FADD R218, R142, R218 ;  /* 0x000000da8eda7221 */ /* 0x008fc60000000000 */
[----:B------:R1:W-:Y:S01]  /*39d0*/  STL [R1+0x38], R214 ;  /* 0x000038d601007387 */ /* 0x0003e20000100800 */
[----:B----4-:R-:W-:-:S01]  /*39e0*/  FADD R219, R143, R219 ;  /* 0x000000db8fdb7221 */ /* 0x010fc20000000000 */
[----:B------:R-:W-:Y:S02]  /*39f0*/  FADD R220, R144, R220 ;  /* 0x000000dc90dc7221 */ /* 0x000fe40000000000 */
[----:B-1----:R0:W5:Y:S04]  /*3a00*/  LDL.LU R214, [R1+0xbc] ;  /* 0x0000bc0001d67983 */ /* 0x0021680000300800 */
[----:B------:R1:W-:Y:S01]  /*3a10*/  STL [R1+0x3c], R215 ;  /* 0x00003cd701007387 */ /* 0x0003e20000100800 */
[----:B------:R-:W-:-:S01]  /*3a20*/  FADD R221, R145, R221 ;  /* 0x000000dd91dd7221 */ /* 0x000fc20000000000 */
[----:B------:R-:W-:-:S02]  /*3a30*/  FADD R222, R146, R222 ;  /* 0x000000de92de7221 */ /* 0x000fc40000000000 */
[----:B-1----:R0:W5:Y:S04]  /*3a40*/  LDL.LU R215, [R1+0xb8] ;  /* 0x0000b80001d77983 */ /* 0x0021680000300800 */
[----:B------:R1:W-:Y:S01]  /*3a50*/  STL [R1+0x40], R216 ;  /* 0x000040d801007387 */ /* 0x0003e20000100800 */
[----:B------:R-:W-:-:S03]  /*3a60*/  FADD R223, R147, R223 ;  /* 0x000000df93df7221 */ /* 0x000fc60000000000 */
        /* <DEDUP_REMOVED lines=13> */
[----:B------:R1:W-:Y:S04]  /*3b40*/  STL [R1+0x54], R221 ;  /* 0x000054dd01007387 */ /* 0x0003e80000100800 */
        /* <DEDUP_REMOVED lines=12> */
[----:B-1----:R0:W5:Y:S01]  /*3c10*/  LDL.LU R227, [R1+0x88] ;  /* 0x0000880001e37983 */ /* 0x0021620000300800 */
        /* <DEDUP_REMOVED lines=82> */
[----:B0-----:R-:W-:-:S06]  /*4140*/  UMOV UR6, URZ ;  /* 0x0000003f00067c82 */ /* 0x001fcc0008000000 */
.L_x_28:
[----:B------:R-:W-:Y:S05]  /*4150*/  @!P1 BRA `(.L_x_29) ;  /* 0x0000000000049947 */ /* 0x000fea0003800000 */
[----:B------:R-:W-:Y:S01]  /*4160*/  BPT.TRAP 0x1 ;  /* 0x000000040000795c */ /* 0x000fe20000300000 */
.L_x_29:
[----:B------:R2:W-:Y:S04]  /*4170*/  STL [R1+0x8c], R2 ;  /* 0x00008c0201007387 */ /* 0x0005e80000100800 */
[----:B--2---:R-:W2:Y:S04]  /*4180*/  LDL R2, [R1+0x70] ;  /* 0x0000700001027983 */ /* 0x004ea80000100800 */
[----:B-----5:R3:W-:Y:S04]  /*4190*/  STL [R1+0x88], R0 ;  /* 0x0000880001007387 */ /* 0x0207e80000100800 */
[----:B---3--:R-:W3:Y:S01]  /*41a0*/  LDL R0, [R1+0x74] ;  /* 0x0000740001007983 */ /* 0x008ee20000100800 */
[----:B-1----:R-:W-:Y:S01]  /*41b0*/  IMAD.U32 R229, RZ, RZ, UR25 ;  /* 0x00000019ffe57e24 */ /* 0x002fe2000f8e00ff */
[----:B--2---:R-:W-:-:S02]  /*41c0*/  ISETP.NE.AND P0, PT, R2, RZ, PT ;  /* 0x000000ff0200720c */ /* 0x004fc40003f05270 */
[----:B------:R1:W5:Y:S11]  /*41d0*/  LDL.LU R2, [R1+0x8c] ;  /* 0x00008c0001027983 */ /* 0x0003760000300800 */
[----:B------:R-:W-:-:S05]  /*41e0*/  @P0 LEA R229, R229, UR14, 0x3 ;  /* 0x0000000ee5e50c11 */ /* 0x000fca000f8e18ff */
[----:B------:R-:W-:-:S05]  /*41f0*/  @P0 VIADD R229, R229, 0x18 ;  /* 0x00000018e5e50836 */ /* 0x000fca0000000000 */
[----:B---3--:R-:W-:Y:S02]  /*4200*/  @P0 PRMT R229, R0, 0x654, R229 ;  /* 0x0000065400e50816 */ /* 0x008fe400000000e5 */
[----:B------:R1:W5:Y:S01]  /*4210*/  LDL.LU R0, [R1+0x88] ;  /* 0x0000880001007983 */ /* 0x0003620000300800 */
[----:B------:R-:W-:Y:S01]  /*4220*/  UISETP.GT.U32.AND UP0, UPT, UR13, 0x1, UPT ;  /* 0x000000010d00788c */ /* 0x000fe2000bf04070 */
[----:B------:R1:W-:Y:S05]  /*4230*/  @P0 SYNCS.ARRIVE.TRANS64.RED.A1T0 RZ, [R229+URZ], RZ ;  /* 0x000000ffe5ff09a7 */ /* 0x0003ea000810043f */
[----:B------:R-:W-:-:S13]  /*4240*/  PLOP3.LUT P0, PT, PT, PT, UP0, 0x80, 0x0 ;  /* 0x000000000000781c */ /* 0x000fda0003f0f008 */
[----:B-1----:R-:W-:Y:S05]  /*4250*/  @P0 BRA `(.L_x_30) ;  /* 0x0000000000040947 */ /* 0x002fea0003800000 */
[----:B------:R-:W-:Y:S01]  /*4260*/  BPT.TRAP 0x1 ;  /* 0x000000040000795c */ /* 0x000fe20000300000 */
.L_x_30:
[----:B------:R-:W-:Y:S02]  /*4270*/  UISETP.GT.AND UP2, UPT, UR24, 0x1, UPT ;  /* 0x000000011800788c */ /* 0x000fe4000bf44270 */
[----:B------:R-:W-:Y:S02]  /*4280*/  UIADD3 UR16, UR16, 0x1, URZ ;  /* 0x0000000110107890 */ /* 0x000fe4000fffe03f */
[----:B------:R-:W-:Y:S02]  /*4290*/  UIADD3 UR25, UR25, 0x1, URZ ;  /* 0x0000000119197890 */ /* 0x000fe4000fffe03f */
[----:B------:R-:W-:Y:S01]  /*42a0*/  PLOP3.LUT P0, PT, PT, PT, UP2, 0x80, 0x0 ;  /* 0x000000000000781c */ /* 0x000fe20003f0f028 */
[----:B------:R-:W-:Y:S02]  /*42b0*/  UISETP.NE.AND UP0, UPT, UR16, 0x3, UPT ;  /* 0x000000031000788c */ /* 0x000fe4000bf05270 */
[----:B------:R-:W-:Y:S02]  /*42c0*/  UIADD3 UR9, UR24, -0x1, URZ ;  /* 0xffffffff18097890 */ /* 0x000fe4000fffe03f */
[----:B------:R-:W-:-:S02]  /*42d0*/  USEL UR8, URZ, 0x1, UP0 ;  /* 0x000000013f087887 */ /* 0x000fc40008000000 */
[----:B------:R-:W-:Y:S02]  /*42e0*/  UISETP.NE.AND UP1, UPT, UR25, 0x3, UPT ;  /* 0x000000031900788c */ /* 0x000fe4000bf25270 */
[----:B------:R-:W-:Y:S02]  /*42f0*/  ULOP3.LUT UR17, UR17, UR8, URZ, 0x3c, !UPT ;  /* 0x0000000811117292 */ /* 0x000fe4000f8e3c3f */
[----:B------:R-:W-:Y:S02]  /*4300*/  USEL UR16, UR16, URZ, UP0 ;  /* 0x0000003f10107287 */ /* 0x000fe40008000000 */
[----:B------:R-:W-:Y:S01]  /*4310*/  USEL UR25, UR25, URZ, UP1 ;  /* 0x0000003f19197287 */ /* 0x000fe20008800000 */
[----:B------:R-:W-:Y:S01]  /*4320*/  UMOV UR8, 0x1 ;  /* 0x0000000100087882 */ /* 0x000fe20000000000 */
[----:B------:R-:W-:Y:S01]  /*4330*/  UMOV UR24, UR9 ;  /* 0x0000000900187c82 */ /* 0x000fe20008000000 */
[----:B------:R-:W-:Y:S09]  /*4340*/  @P0 BRA `(.L_x_31) ;  /* 0xffffffec00300947 */ /* 0x000ff2000383ffff */
.L_x_23:
[----:B------:R-:W-:-:S04]  /*4350*/  UISETP.NE.AND UP0, UPT, UR6, URZ, UPT ;  /* 0x0000003f0600728c */ /* 0x000fc8000bf05270 */
[----:B------:R-:W-:-:S06]  /*4360*/  USEL UR6, URZ, 0x1, !UP0 ;  /* 0x000000013f067887 */ /* 0x000fcc000c000000 */
[----:B------:R-:W-:-:S13]  /*4370*/  ISETP.NE.AND P0, PT, RZ, UR6, PT ;  /* 0x00000006ff007c0c */ /* 0x000fda000bf05270 */
[----:B------:R-:W-:Y:S05]  /*4380*/  @!P0 BRA `(.L_x_32) ;  /* 0x0000000c00c48947 */ /* 0x000fea0003800000 */
[----:B------:R-:W-:Y:S02]  /*4390*/  WARPGROUP.DEPBAR.LE gsb0, 0x0 ;  /* 0x00008000000079c5 */ /* 0x000fe40000010000 */
[----:B-----5:R-:W-:Y:S01]  /*43a0*/  FADD R227, R25, R227 ;  /* 0x000000e319e37221 */ /* 0x020fe20000000000 */
[----:B------:R-:W-:-:S04]  /*43b0*/  FADD R228, R24, R228 ;  /* 0x000000e418e47221 */ /* 0x000fc80000000000 */
[----:B------:R1:W-:Y:S04]  /*43c0*/  STL [R1+0x88], R227 ;  /* 0x000088e301007387 */ /* 0x0003e80000100800 */
[----:B-1----:R-:W2:Y:S04]  /*43d0*/  LDL.LU R227, [R1+0x6c] ;  /* 0x00006c0001e37983 */ /* 0x002ea80000300800 */
[----:B--2---:R1:W-:Y:S04]  /*43e0*/  STL [R1+0x8c], R227 ;  /* 0x00008ce301007387 */ /* 0x0043e80000100800 */
        /* <DEDUP_REMOVED lines=52> */
[----:B-1----:R-:W2:Y:S01]  /*4730*/  LDL.LU R227, [R1] ;  /* 0x0000000001e37983 */ /* 0x002ea20000300800 */
[----:B------:R-:W-:Y:S01]  /*4740*/  FADD R226, R26, R226 ;  /* 0x000000e21ae27221 */ /* 0x000fe20000000000 */
        /* <DEDUP_REMOVED lines=97> */
[----:B--2---:R-:W-:-:S05]  /*4d60*/  FADD R227, R124, R227 ;  /* 0x000000e37ce37221 */ /* 0x004fca0000000000 */
[----:B------:R1:W-:Y:S04]  /*4d70*/  STL [R1], R227 ;  /* 0x000000e301007387 */ /* 0x0003e80000100800 */
[----:B-1----:R-:W2:Y:S02]  /*4d80*/  LDL.LU R227, [R1+0xf4] ;  /* 0x0000f40001e37983 */ /* 0x002ea40000300800 */
[----:B--2---:R-:W-:-:S05]  /*4d90*/  FADD R227, R125, R227 ;  /* 0x000000e37de37221 */ /* 0x004fca0000000000 */
[----:B------:R1:W-:Y:S04]  /*4da0*/  STL [R1+0x4], R227 ;  /* 0x000004e301007387 */ /* 0x0003e80000100800 */
        /* <DEDUP_REMOVED lines=78> */
[----:B-1----:R1:W5:Y:S02]  /*5290*/  LDL.LU R227, [R1+0x88] ;  /* 0x0000880001e37983 */ /* 0x0023640000300800 */
.L_x_32:
[----:B------:R-:W-:Y:S02]  /*52a0*/  WARPGROUP.DEPBAR.LE gsb0, 0x0 ;  /* 0x00008000000079c5 */ /* 0x000fe40000010000 */
[----:B------:R-:W2:Y:S02]  /*52b0*/  LDC R24, c[0x0][0x28c] ;  /* 0x0000a300ff187b82 */ /* 0x000ea40000000800 */
[----:B--2---:R-:W-:-:S13]  /*52c0*/  ISETP.GE.AND P0, PT, R24, 0x1, PT ;  /* 0x000000011800780c */ /* 0x004fda0003f06270 */
[----:B------:R-:W-:Y:S05]  /*52d0*/  @!P0 BRA `(.L_x_33) ;  /* 0x0000000000748947 */ /* 0x000fea0003800000 */
[----:B------:R-:W-:-:S06]  /*52e0*/  UISETP.NE.AND UP0, UPT, UR23, 0x3, UPT ;  /* 0x000000031700788c */ /* 0x000fcc000bf05270 */
[----:B------:R-:W-:-:S13]  /*52f0*/  PLOP3.LUT P0, PT, PT, PT, UP0, 0x80, 0x0 ;  /* 0x000000000000781c */ /* 0x000fda0003f0f008 */
[----:B------:R-:W-:Y:S05]  /*5300*/  @!P0 BRA `(.L_x_34) ;  /* 0x0000000000048947 */ /* 0x000fea0003800000 */
[----:B------:R-:W-:Y:S01]  /*5310*/  BPT.TRAP 0x1 ;  /* 0x000000040000795c */ /* 0x000fe20000300000 */
.L_x_34:
[----:B-----5:R2:W-:Y:S04]  /*5320*/  STL [R1+0x88], R0 ;  /* 0x0000880001007387 */ /* 0x0205e80000100800 */
[----:B--2---:R-:W2:Y:S01]  /*5330*/  LDL R0, [R1+0x70] ;  /* 0x0000700001007983 */ /* 0x004ea20000100800 */
[----:B------:R-:W-:Y:S01]  /*5340*/  BSSY B0, `(.L_x_35) ;  /* 0x0000012000007945 */ /* 0x000fe20003800000 */
[----:B--2---:R-:W-:Y:S02]  /*5350*/  ISETP.NE.AND P0, PT, R0, RZ, PT ;  /* 0x000000ff0000720c */ /* 0x004fe40003f05270 */
[----:B------:R2:W5:Y:S11]  /*5360*/  LDL.LU R0, [R1+0x88] ;  /* 0x0000880001007983 */ /* 0x0005760000300800 */
[----:B--2---:R-:W-:Y:S05]  /*5370*/  @!P0 BRA `(.L_x_36) ;  /* 0x0000000000388947 */ /* 0x004fea0003800000 */
[----:B-----5:R2:W-:Y:S04]  /*5380*/  STL [R1+0x88], R0 ;  /* 0x0000880001007387 */ /* 0x0205e80000100800 */
[----:B--2---:R-:W2:Y:S01]  /*5390*/  LDL R0, [R1+0x74] ;  /* 0x0000740001007983 */ /* 0x004ea20000100800 */
[----:B------:R-:W-:-:S04]  /*53a0*/  UISETP.LT.AND UP0, UPT, UR12, 0x1, UPT ;  /* 0x000000010c00788c */ /* 0x000fc8000bf01270 */
[----:B------:R-:W-:-:S04]  /*53b0*/  USEL UR8, UR12, 0x1, UP0 ;  /* 0x000000010c087887 */ /* 0x000fc80008000000 */
[----:B------:R-:W-:-:S04]  /*53c0*/  UIADD3 UR8, UR5, UR12, -UR8 ;  /* 0x0000000c05087290 */ /* 0x000fc8000fffe808 */
[----:B------:R-:W-:-:S04]  /*53d0*/  UIMAD.WIDE.U32 UR6, UR8, -0x55555555, URZ ;  /* 0xaaaaaaab080678a5 */ /* 0x000fc8000f8e003f */
[----:B------:R-:W-:-:S04]  /*53e0*/  USHF.R.U32.HI UR6, URZ, 0x1, UR7 ;  /* 0x000000013f067899 */ /* 0x000fc80008011607 */
[----:B------:R-:W-:-:S04]  /*53f0*/  UIMAD UR8, UR6, -0x3, UR8 ;  /* 0xfffffffd060878a4 */ /* 0x000fc8000f8e0208 */
[----:B------:R-:W-:-:S04]  /*5400*/  ULEA UR8, UR8, UR14, 0x3 ;  /* 0x0000000e08087291 */ /* 0x000fc8000f8e183f */
[----:B------:R-:W-:-:S06]  /*5410*/  UIADD3 UR8, UR8, 0x18, URZ ;  /* 0x0000001808087890 */ /* 0x000fcc000fffe03f */
[----:B------:R-:W-:-:S05]  /*5420*/  IMAD.U32 R24, RZ, RZ, UR8 ;  /* 0x00000008ff187e24 */ /* 0x000fca000f8e00ff */
[----:B--2---:R-:W-:Y:S02]  /*5430*/  PRMT R24, R0, 0x654, R24 ;  /* 0x0000065400187816 */ /* 0x004fe40000000018 */
[----:B------:R2:W5:Y:S02]  /*5440*/  LDL.LU R0, [R1+0x88] ;  /* 0x0000880001007983 */ /* 0x0005640000300800 */
[----:B------:R2:W-:Y:S03]  /*5450*/  SYNCS.ARRIVE.TRANS64.RED.A1T0 RZ, [R24+URZ], RZ ;  /* 0x000000ff18ff79a7 */ /* 0x0005e6000810043f */
.L_x_36:
[----:B------:R-:W-:Y:S05]  /*5460*/  BSYNC B0 ;  /* 0x0000000000007941 */ /* 0x000fea0003800000 */
.L_x_35:
[----:B------:R-:W-:-:S06]  /*5470*/  UISETP.GT.U32.AND UP0, UPT, UR13, 0x1, UPT ;  /* 0x000000010d00788c */ /* 0x000fcc000bf04070 */
[----:B------:R-:W-:-:S13]  /*5480*/  PLOP3.LUT P0, PT, PT, PT, UP0, 0x80, 0x0 ;  /* 0x000000000000781c */ /* 0x000fda0003f0f008 */
[----:B------:R-:W-:Y:S05]  /*5490*/  @P0 BRA `(.L_x_33) ;  /* 0x0000000000040947 */ /* 0x000fea0003800000 */
[----:B------:R-:W-:Y:S01]  /*54a0*/  BPT.TRAP 0x1 ;  /* 0x000000040000795c */ /* 0x000fe20000300000 */
.L_x_33:
[----:B------:R3:W-:Y:S01]  /*54b0*/  STL [R1+0x90], R3 ;  /* 0x0000900301007387 */ /* 0x0007e20000100800 */
[----:B------:R-:W4:Y:S01]  /*54c0*/  LDC R28, c[0x0][0x288] ;  /* 0x0000a200ff1c7b82 */ /* 0x000f220000000800 */
[----:B------:R-:W-:Y:S02]  /*54d0*/  UIADD3 UR9, UR12, UR5, URZ ;  /* 0x000000050c097290 */ /* 0x000fe4000fffe03f */
[----:B-----5:R0:W-:Y:S01]  /*54e0*/  STL [R1+0x8c], R2 ;  /* 0x00008c0201007387 */ /* 0x0201e20000100800 */
[----:B------:R-:W-:Y:S01]  /*54f0*/  USHF.R.S32.HI UR10, URZ, 0x1f, UR22 ;  /* 0x0000001f3f0a7899 */ /* 0x000fe20008011416 */
[----:B------:R-:W-:Y:S01]  /*5500*/  ULDC.64 UR14, c[0x0][0x5d0] ;  /* 0x00017400000e7ab9 */ /* 0x000fe20000000a00 */
[----:B------:R-:W-:Y:S01]  /*5510*/  ULDC UR11, c[0x0][0x284] ;  /* 0x0000a100000b7ab9 */ /* 0x000fe20000000800 */
[----:B---3--:R-:W2:Y:S01]  /*5520*/  S2R R3, SR_TID.X ;  /* 0x0000000000037919 */ /* 0x008ea20000002100 */
[----:B0-----:R-:W3:Y:S04]  /*5530*/  LDL.LU R2, [R1+0x80] ;  /* 0x0000800001027983 */ /* 0x001ee80000300800 */
[----:B------:R0:W-:Y:S04]  /*5540*/  STL [R1+0x88], R0 ;  /* 0x0000880001007387 */ /* 0x0001e80000100800 */
[----:B0-----:R-:W3:Y:S01]  /*5550*/  LDL.LU R0, [R1+0x84] ;  /* 0x0000840001007983 */ /* 0x001ee20000300800 */
[----:B------:R-:W-:-:S02]  /*5560*/  UISETP.GT.U32.AND UP0, UPT, UR9, 0x2, UPT ;  /* 0x000000020900788c */ /* 0x000fc4000bf04070 */
[----:B------:R-:W-:Y:S01]  /*5570*/  UISETP.GE.U32.AND UP1, UPT, UR12, 0x3, UPT ;  /* 0x000000030c00788c */ /* 0x000fe2000bf26070 */
[--C-:B--2---:R-:W-:Y:S02]  /*5580*/  SHF.R.U32.HI R24, RZ, 0x2, R3.reuse ;  /* 0x00000002ff187819 */ /* 0x104fe40000011603 */
[----:B------:R-:W-:Y:S02]  /*5590*/  LOP3.LUT R26, R3, 0x60, RZ, 0xc0, !PT ;  /* 0x00000060031a7812 */ /* 0x000fe400078ec0ff */
[----:B------:R-:W-:Y:S02]  /*55a0*/  SHF.R.U32.HI R27, RZ, 0x7, R3 ;  /* 0x00000007ff1b7819 */ /* 0x000fe40000011603 */
[----:B------:R-:W-:Y:S02]  /*55b0*/  LOP3.LUT R25, R24, 0x7, RZ, 0xc0, !PT ;  /* 0x0000000718197812 */ /* 0x000fe400078ec0ff */
[----:B------:R-:W-:Y:S02]  /*55c0*/  SHF.R.U32.HI R26, RZ, 0x1, R26 ;  /* 0x00000001ff1a7819 */ /* 0x000fe4000001161a */
[----:B------:R-:W-:-:S02]  /*55d0*/  LOP3.LUT R24, R27, 0x1, RZ, 0xc0, !PT ;  /* 0x000000011b187812 */ /* 0x000fc400078ec0ff */
[----:B------:R-:W-:-:S03]  /*55e0*/  IADD3 R29, RZ, -R26, -R25 ;  /* 0x8000001aff1d7210 */ /* 0x000fc60007ffe819 */
[C---:B------:R-:W-:Y:S02]  /*55f0*/  IMAD.SHL.U32 R30, R24.reuse, 0x40, RZ ;  /* 0x00000040181e7824 */ /* 0x040fe400078e00ff */
[----:B------:R-:W-:Y:S02]  /*5600*/  IMAD R29, R24, -0x40, R29 ;  /* 0xffffffc0181d7824 */ /* 0x000fe400078e021d */
[----:B------:R-:W-:Y:S01]  /*5610*/  IMAD.SHL.U32 R24, R3, 0x2, RZ ;  /* 0x0000000203187824 */ /* 0x000fe200078e00ff */
[----:B------:R-:W-:-:S04]  /*5620*/  LOP3.LUT R27, R30, 0x40, R25, 0xe2, !PT ;  /* 0x000000401e1b7812 */ /* 0x000fc800078ee219 */
[----:B------:R-:W-:Y:S02]  /*5630*/  LOP3.LUT R30, R24, 0x6, RZ, 0xc0, !PT ;  /* 0x00000006181e7812 */ /* 0x000fe400078ec0ff */
[----:B------:R-:W-:Y:S02]  /*5640*/  LOP3.LUT R24, R3, 0x3, RZ, 0xc0, !PT ;  /* 0x0000000303187812 */ /* 0x000fe400078ec0ff */
[----:B------:R0:W5:Y:S01]  /*5650*/  LDL.LU R3, [R1+0x90] ;  /* 0x0000900001037983 */ /* 0x0001620000300800 */
[----:B------:R-:W-:Y:S02]  /*5660*/  UIMAD.WIDE.U32 UR6, UR9, -0x55555555, URZ ;  /* 0xaaaaaaab090678a5 */ /* 0x000fe4000f8e003f */
[----:B----4-:R-:W-:Y:S02]  /*5670*/  IMAD R34, R24, -0x2, R28 ;  /* 0xfffffffe18227824 */ /* 0x010fe400078e021c */
[----:B---3--:R-:W-:Y:S01]  /*5680*/  IMAD.SHL.U32 R35, R2, 0x100, RZ ;  /* 0x0000010002237824 */ /* 0x008fe200078e00ff */
[----:B------:R-:W-:-:S02]  /*5690*/  PRMT R30, R30, 0x6540, R2 ;  /* 0x000065401e1e7816 */ /* 0x000fc40000000002 */
[----:B------:R0:W5:Y:S01]  /*56a0*/  LDL.LU R2, [R1+0x8c] ;  /* 0x00008c0001027983 */ /* 0x0001620000300800 */
[----:B------:R-:W-:Y:S01]  /*56b0*/  UIMAD UR5, UR10, UR14, URZ ;  /* 0x0000000e0a0572a4 */ /* 0x000fe2000f8e023f */
[----:B------:R-:W-:Y:S01]  /*56c0*/  ISETP.GE.AND P0, PT, R35, R28, PT ;  /* 0x0000001c2300720c */ /* 0x000fe20003f06270 */
[----:B------:R-:W-:Y:S01]  /*56d0*/  UISETP.LT.U32.AND UP0, UPT, UR12, 0x3, UP0 ;  /* 0x000000030c00788c */ /* 0x000fe20008701070 */
[----:B------:R-:W-:Y:S01]  /*56e0*/  SHF.R.S32.HI R31, RZ, 0x1f, R30 ;  /* 0x0000001fff1f7819 */ /* 0x000fe2000001141e */
[----:B------:R-:W-:Y:S01]  /*56f0*/  UIMAD UR8, UR22, UR15, UR5 ;  /* 0x0000000f160872a4 */ /* 0x000fe2000f8e0205 */
[----:B------:R-:W-:Y:S01]  /*5700*/  IMAD.U32 R25, RZ, RZ, UR14 ;  /* 0x0000000eff197e24 */ /* 0x000fe2000f8e00ff */
[----:B------:R-:W-:Y:S02]  /*5710*/  USEL UR5, URZ, 0x1, !UP0 ;  /* 0x000000013f057887 */ /* 0x000fe4000c000000 */
[----:B------:R-:W-:Y:S01]  /*5720*/  USHF.R.U32.HI UR6, URZ, 0x1, UR7 ;  /* 0x000000013f067899 */ /* 0x000fe20008011607 */
[----:B------:R-:W-:-:S02]  /*5730*/  IMAD.SHL.U32 R28, R0, 0x80, RZ ;  /* 0x00000080001c7824 */ /* 0x000fc400078e00ff */
[----:B------:R-:W-:Y:S02]  /*5740*/  IMAD.WIDE R32, R0, 0x80, RZ ;  /* 0x0000008000207825 */ /* 0x000fe400078e02ff */
[----:B------:R0:W5:Y:S01]  /*5750*/  LDL.LU R0, [R1+0x88] ;  /* 0x0000880001007983 */ /* 0x0001620000300800 */
[C---:B------:R-:W-:Y:S01]  /*5760*/  ISETP.GE.OR P0, PT, R28.reuse, UR11, P0 ;  /* 0x0000000b1c007c0c */ /* 0x040fe20008706670 */
[----:B------:R-:W-:Y:S01]  /*5770*/  ULOP3.LUT UR4, UR4, UR5, URZ, 0x3c, !UPT ;  /* 0x0000000504047292 */ /* 0x000fe2000f8e3c3f */
[----:B------:R-:W-:Y:S01]  /*5780*/  IMAD.WIDE.U32 R24, R25, UR22, R30 ;  /* 0x0000001619187c25 */ /* 0x000fe2000f8e001e */
[----:B------:R-:W-:Y:S01]  /*5790*/  UIMAD UR5, UR6, -0x3, UR9 ;  /* 0xfffffffd060578a4 */ /* 0x000fe2000f8e0209 */
[----:B------:R-:W-:Y:S01]  /*57a0*/  IADD3 R38, -R28, UR11, R29 ;  /* 0x0000000b1c267c10 */ /* 0x000fe2000fffe11d */
[----:B------:R-:W-:Y:S01]  /*57b0*/  @UP1 ULOP3.LUT UR4, UR4, 0x1, UR6, 0x78, !UPT ;  /* 0x0000000104041892 */ /* 0x000fe2000f8e7806 */
[----:B------:R-:W-:Y:S01]  /*57c0*/  VIADD R25, R25, UR8 ;  /* 0x0000000819197c36 */ /* 0x000fe20008000000 */
[----:B------:R-:W-:Y:S01]  /*57d0*/  LOP3.LUT R39, R32, R27, R26, 0xfe, !PT ;  /* 0x0000001b20277212 */ /* 0x000fe200078efe1a */
[----:B------:R-:W-:-:S02]  /*57e0*/  IMAD.IADD R35, R34, 0x1, -R35 ;  /* 0x0000000122237824 */ /* 0x000fc400078e0a23 */
[----:B------:R-:W-:-:S03]  /*57f0*/  IMAD.MOV.U32 R34, RZ, RZ, -0x1 ;  /* 0xffffffffff227424 */ /* 0x000fc600078e00ff */
[----:B0-----:R-:W-:Y:S05]  /*5800*/  @P0 BRA `(.L_x_37) ;  /* 0x0000008c00880947 */ /* 0x001fea0003800000 */
[----:B------:R-:W0:Y:S01]  /*5810*/  LDC.64 R28, c[0x0][0x5c8] ;  /* 0x00017200ff1c7b82 */ /* 0x000e220000000a00 */
[----:B------:R-:W-:Y:S01]  /*5820*/  ULDC.64 UR6, c[0x0][0x5c0] ;  /* 0x0001700000067ab9 */ /* 0x000fe20000000a00 */
[----:B------:R-:W-:Y:S01]  /*5830*/  BSSY B0, `(.L_x_37) ;  /* 0x00008df000007945 */ /* 0x000fe20003800000 */
[-C--:B0-----:R-:W-:Y:S02]  /*5840*/  IMAD R26, R33, R28.reuse, RZ ;  /* 0x0000001c211a7224 */ /* 0x081fe400078e02ff */
[----:B------:R-:W-:-:S04]  /*5850*/  IMAD.WIDE.U32 R24, R39, R28, R24 ;  /* 0x0000001c27187225 */ /* 0x000fc800078e0018 */
[----:B------:R-:W-:Y:S01]  /*5860*/  IMAD R27, R39, R29, R26 ;  /* 0x0000001d271b7224 */ /* 0x000fe200078e021a */
[----:B------:R-:W-:Y:S02]  /*5870*/  LEA R26, P0, R28, R24, 0x3 ;  /* 0x000000181c1a7211 */ /* 0x000fe400078018ff */
[----:B------:R-:W-:Y:S01]  /*5880*/  IADD3 R24, P1, R24, UR6, RZ ;  /* 0x0000000618187c10 */ /* 0x000fe2000ff3e0ff */
[----:B------:R-:W-:Y:S01]  /*5890*/  IMAD.IADD R27, R25, 0x1, R27 ;  /* 0x00000001191b7824 */ /* 0x000fe200078e021b */
[----:B------:R-:W-:-:S04]  /*58a0*/  IADD3 R26, P3, R26, UR6, RZ ;  /* 0x000000061a1a7c10 */ /* 0x000fc8000ff7e0ff */
[----:B------:R-:W-:Y:S02]  /*58b0*/  LEA.HI.X R28, R28, R27, R29, 0x3, P0 ;  /* 0x0000001b1c1c7211 */ /* 0x000fe400000f1c1d */
[----:B------:R-:W-:Y:S02]  /*58c0*/  FSETP.NEU.AND P0, PT, RZ, UR21, PT ;  /* 0x00000015ff007c0b */ /* 0x000fe4000bf0d000 */
[----:B------:R-:W-:Y:S02]  /*58d0*/  IADD3.X R25, R27, UR7, RZ, P1, !PT ;  /* 0x000000071b197c10 */ /* 0x000fe40008ffe4ff */
[----:B------:R-:W-:-:S09]  /*58e0*/  IADD3.X R27, R28, UR7, RZ, P3, !PT ;  /* 0x000000071c1b7c10 */ /* 0x000fd20009ffe4ff */
[----:B------:R-:W-:Y:S05]  /*58f0*/  @!P0 BRA `(.L_x_38) ;  /* 0x0000006800d08947 */ /* 0x000fea0003800000 */
[----:B------:R-:W-:Y:S01]  /*5900*/  ULDC.64 UR8, c[0x0][0x5b8] ;  /* 0x00016e0000087ab9 */ /* 0x000fe20000000a00 */
[----:B------:R-:W-:Y:S01]  /*5910*/  ISETP.GE.AND P0, PT, R38, 0x1, PT ;  /* 0x000000012600780c */ /* 0x000fe20003f06270 */
[----:B------:R-:W-:Y:S02]  /*5920*/  UIMAD UR6, UR10, UR8, URZ ;  /* 0x000000080a0672a4 */ /* 0x000fe4000f8e023f */
[----:B------:R-:W-:Y:S01]  /*5930*/  IMAD.U32 R29, RZ, RZ, UR8 ;  /* 0x00000008ff1d7e24 */ /* 0x000fe2000f8e00ff */
[----:B------:R-:W-:Y:S01]  /*5940*/  BSSY B1, `(.L_x_39) ;  /* 0x000000f000017945 */ /* 0x000fe20003800000 */
[----:B------:R-:W-:Y:S01]  /*5950*/  ISETP.LT.OR P4, PT, R35, 0x1, !P0 ;  /* 0x000000012300780c */ /* 0x000fe20004781670 */
[----:B------:R-:W-:Y:S02]  /*5960*/  UIMAD UR6, UR22, UR9, UR6 ;  /* 0x00000009160672a4 */ /* 0x000fe4000f8e0206 */
[----:B------:R-:W-:Y:S01]  /*5970*/  IMAD.WIDE.U32 R30, R29, UR22, R30 ;  /* 0x000000161d1e7c25 */ /* 0x000fe2000f8e001e */
[----:B------:R-:W-:-:S03]  /*5980*/  ULDC.64 UR8, c[0x0][0x5a8] ;  /* 0x00016a0000087ab9 */ /* 0x000fc60000000a00 */
[----:B------:R-:W-:Y:S01]  /*5990*/  VIADD R31, R31, UR6 ;  /* 0x000000061f1f7c36 */ /* 0x000fe20008000000 */
[----:B------:R-:W-:Y:S02]  /*59a0*/  ULDC.64 UR6, c[0x0][0x5b0] ;  /* 0x00016c0000067ab9 */ /* 0x000fe40000000a00 */
[----:B------:R-:W-:Y:S02]  /*59b0*/  IMAD R36, R33, UR6, RZ ;  /* 0x0000000621247c24 */ /* 0x000fe4000f8e02ff */
[----:B------:R-:W-:-:S04]  /*59c0*/  IMAD.WIDE.U32 R28, R39, UR6, R30 ;  /* 0x00000006271c7c25 */ /* 0x000fc8000f8e001e */
[--C-:B------:R-:W-:Y:S01]  /*59d0*/  IMAD R37, R39, UR7, R36.reuse ;  /* 0x0000000727257c24 */ /* 0x100fe2000f8e0224 */
[----:B------:R-:W-:Y:S02]  /*59e0*/  IADD3 R28, P1, R28, UR8, RZ ;  /* 0x000000081c1c7c10 */ /* 0x000fe4000ff3e0ff */
[----:B------:R-:W-:Y:S02]  /*59f0*/  PRMT R36, RZ, 0x7610, R36 ;  /* 0x00007610ff247816 */ /* 0x000fe40000000024 */
[----:B------:R-:W-:Y:S01]  /*5a00*/  IADD3.X R29, R29, UR9, R37, P1, !PT ;  /* 0x000000091d1d7c10 */ /* 0x000fe20008ffe425 */
[----:B------:R-:W-:Y:S08]  /*5a10*/  @P4 BRA `(.L_x_40) ;  /* 0x0000000000044947 */ /* 0x000ff00003800000 */
[----:B------:R0:W5:Y:S02]  /*5a20*/  LDG.E.U8 R36, desc[UR18][R28.64] ;  /* 0x000000121c247981 */ /* 0x000164000c1e1100 */
.L_x_40:
[----:B------:R-:W-:Y:S05]  /*5a30*/  BSYNC B1 ;  /* 0x0000000000017941 */ /* 0x000fea0003800000 */
.L_x_39:
[----:B-----5:R-:W-:Y:S01]  /*5a40*/  LOP3.LUT R36, R36, 0xff, RZ, 0xc0, !PT ;  /* 0x000000ff24247812 */ /* 0x020fe200078ec0ff */
[----:B------:R-:W-:Y:S01]  /*5a50*/  BSSY B1, `(.L_x_41) ;  /* 0x000000b000017945 */ /* 0x000fe20003800000 */
[----:B------:R-:W-:Y:S02]  /*5a60*/  ISETP.LT.OR P3, PT, R35, 0x2, !P0 ;  /* 0x000000022300780c */ /* 0x000fe40004761670 */
[----:B------:R-:W-:-:S05]  /*5a70*/  F2FP.F16.E4M3.UNPACK_B R36, R36 ;  /* 0x00000024ff24723e */ /* 0x000fca00020006ff */
[----:B------:R-:W-:-:S05]  /*5a80*/  HADD2.F32 R36, -RZ, R36.H0_H0 ;  /* 0x20000024ff247230 */ /* 0x000fca0000004100 */
[----:B------:R-:W-:Y:S01]  /*5a90*/  FMUL R37, R36, UR21 ;  /* 0x0000001524257c20 */ /* 0x000fe20008400000 */
[----:B------:R-:W-:-:S03]  /*5aa0*/  PRMT R36, RZ, 0x7610, R36 ;  /* 0x00007610ff247816 */ /* 0x000fc60000000024 */
[----:B------:R-:W-:-:S05]  /*5ab0*/  FFMA R37, R228, UR20, R37 ;  /* 0x00000014e4257c23 */ /* 0x000fca0008000025 */
[----:B------:R-:W-:-:S05]  /*5ac0*/  F2FP.SATFINITE.E4M3.F32.PACK_AB_MERGE_C R37, RZ, R37, RZ ;  /* 0x00000025ff25723e */ /* 0x000fca00048070ff */
[----:B------:R2:W-:Y:S01]  /*5ad0*/  @!P4 STG.E.U8 desc[UR18][R24.64], R37 ;  /* 0x000000251800c986 */ /* 0x0005e2000c101112 */
[----:B------:R-:W-:Y:S05]  /*5ae0*/  @P3 BRA `(.L_x_42) ;  /* 0x0000000000043947 */ /* 0x000fea0003800000 */
[----:B------:R3:W5:Y:S02]  /*5af0*/  LDG.E.U8 R36, desc[UR18][R28.64+0x1] ;  /* 0x000001121c247981 */ /* 0x000764000c1e1100 */
.L_x_42:
[----:B------:R-:W-:Y:S05]  /*5b00*/  BSYNC B1 ;  /* 0x0000000000017941 */ /* 0x000fea0003800000 */
.L_x_41:
[----:B-----5:R-:W-:Y:S01]  /*5b10*/  LOP3.LUT R36, R36, 0xff, RZ, 0xc0, !PT ;  /* 0x000000ff24247812 */ /* 0x020fe200078ec0ff */
[----:B------:R-:W-:Y:S01]  /*5b20*/  BSSY B1, `(.L_x_43) ;  /* 0x0000013000017945 */ /* 0x000fe20003800000 */
[----:B--2---:R-:W-:Y:S02]  /*5b30*/  IADD3 R37, P1, R39, 0x8, RZ ;  /* 0x0000000827257810 */ /* 0x004fe40007f3e0ff */
[----:B------:R-:W-:-:S03]  /*5b40*/  F2FP.F16.E4M3.UNPACK_B R36, R36 ;  /* 0x00000024ff24723e */ /* 0x000fc600020006ff */
[----:B------:R-:W-:Y:S01]  /*5b50*/  IMAD.X R32, RZ, RZ, R33, P1 ;  /* 0x000000ffff207224 */ /* 0x000fe200008e0621 */
[----:B------:R-:W-:Y:S01]  /*5b60*/  ISETP.GE.AND P1, PT, R38, 0x9, PT ;  /* 0x000000092600780c */ /* 0x000fe20003f26270 */
[----:B------:R-:W-:Y:S02]  /*5b70*/  HADD2.F32 R36, -RZ, R36.H0_H0 ;  /* 0x20000024ff247230 */ /* 0x000fe40000004100 */
[----:B------:R-:W-:Y:S01]  /*5b80*/  IMAD R32, R32, UR6, RZ ;  /* 0x0000000620207c24 */ /* 0x000fe2000f8e02ff */
[----:B------:R-:W-:Y:S01]  /*5b90*/  ISETP.LT.OR P5, PT, R35, 0x1, !P1 ;  /* 0x000000012300780c */ /* 0x000fe20004fa1670 */
[----:B------:R-:W-:-:S04]  /*5ba0*/  IMAD.WIDE.U32 R30, R37, UR6, R30 ;  /* 0x00000006251e7c25 */ /* 0x000fc8000f8e001e */
[----:B------:R-:W-:Y:S01]  /*5bb0*/  FMUL R36, R36, UR21 ;  /* 0x0000001524247c20 */ /* 0x000fe20008400000 */
[----:B------:R-:W-:-:S03]  /*5bc0*/  IMAD R37, R37, UR7, R32 ;  /* 0x0000000725257c24 */ /* 0x000fc6000f8e0220 */
[----:B------:R-:W-:Y:S01]  /*5bd0*/  FFMA R36, R227, UR20, R36 ;  /* 0x00000014e3247c23 */ /* 0x000fe20008000024 */
[----:B------:R-:W-:Y:S02]  /*5be0*/  IADD3 R30, P4, R30, UR8, RZ ;  /* 0x000000081e1e7c10 */ /* 0x000fe4000ff9e0ff */
[----:B------:R-:W-:Y:S02]  /*5bf0*/  PRMT R32, RZ, 0x7610, R32 ;  /* 0x00007610ff207816 */ /* 0x000fe40000000020 */
[----:B------:R-:W-:Y:S02]  /*5c00*/  F2FP.SATFINITE.E4M3.F32.PACK_AB_MERGE_C R33, RZ, R36, RZ ;  /* 0x00000024ff21723e */ /* 0x000fe400048070ff */
[----:B------:R-:W-:-:S03]  /*5c10*/  IADD3.X R31, R31, UR9, R37, P4, !PT ;  /* 0x000000091f1f7c10 */ /* 0x000fc6000a7fe425 */
[----:B------:R2:W-:Y:S01]  /*5c20*/  @!P3 STG.E.U8 desc[UR18][R24.64+0x1], R33 ;  /* 0x000001211800b986 */ /* 0x0005e2000c101112 */
[----:B------:R-:W-:Y:S05]  /*5c30*/  @P5 BRA `(.L_x_44) ;  /* 0x0000000000045947 */ /* 0x000fea0003800000 */
[----:B------:R4:W5:Y:S02]  /*5c40*/  LDG.E.U8 R32, desc[UR18][R30.64] ;  /* 0x000000121e207981 */ /* 0x000964000c1e1100 */
.L_x_44:
[----:B------:R-:W-:Y:S05]  /*5c50*/  BSYNC B1 ;  /* 0x0000000000017941 */ /* 0x000fea0003800000 */
.L_x_43:
[----:B-----5:R-:W-:Y:S01]  /*5c60*/  LOP3.LUT R32, R32, 0xff, RZ, 0xc0, !PT ;  /* 0x000000ff20207812 */ /* 0x020fe200078ec0ff */
[----:B------:R-:W-:Y:S01]  /*5c70*/  BSSY B1, `(.L_x_45) ;  /* 0x000000b000017945 */ /* 0x000fe20003800000 */
[----:B------:R-:W-:Y:S02]  /*5c80*/  ISETP.LT.OR P3, PT, R35, 0x2, !P1 ;  /* 0x000000022300780c */ /* 0x000fe40004f61670 */
[----:B------:R-:W-:-:S05]  /*5c90*/  F2FP.F16.E4M3.UNPACK_B R32, R32 ;  /* 0x00000020ff20723e */ /* 0x000fca00020006ff */
[----:B------:R-:W-:-:S05]  /*5ca0*/  HADD2.F32 R32, -RZ, R32.H0_H0 ;  /* 0x20000020ff207230 */ /* 0x000fca0000004100 */
[----:B--2---:R-:W-:Y:S01]  /*5cb0*/  FMUL R33, R32, UR21 ;  /* 0x0000001520217c20 */ /* 0x004fe20008400000 */
[----:B------:R-:W-:-:S03]  /*5cc0*/  PRMT R32, RZ, 0x7610, R32 ;  /* 0x00007610ff207816 */ /* 0x000fc60000000020 */
[----:B------:R-:W-:-:S05]  /*5cd0*/  FFMA R33, R226, UR20, R33 ;  /* 0x00000014e2217c23 */ /* 0x000fca0008000021 */
[----:B------:R-:W-:-:S05]  /*5ce0*/  F2FP.SATFINITE.E4M3.F32.PACK_AB_MERGE_C R33, RZ, R33, RZ ;  /* 0x00000021ff21723e */ /* 0x000fca00048070ff */
[----:B------:R2:W-:Y:S01]  /*5cf0*/  @!P5 STG.E.U8 desc[UR18][R26.64], R33 ;  /* 0x000000211a00d986 */ /* 0x0005e2000c101112 */
[----:B------:R-:W-:Y:S05]  /*5d00*/  @P3 BRA `(.L_x_46) ;  /* 0x0000000000043947 */ /* 0x000fea0003800000 */
[----:B------:R0:W5:Y:S02]  /*5d10*/  LDG.E.U8 R32, desc[UR18][R30.64+0x1] ;  /* 0x000001121e207981 */ /* 0x000164000c1e1100 */
.L_x_46:
[----:B------:R-:W-:Y:S05]  /*5d20*/  BSYNC B1 ;  /* 0x0000000000017941 */ /* 0x000fea0003800000 */
.L_x_45:
[----:B-----5:R-:W-:Y:S01]  /*5d30*/  LOP3.LUT R32, R32, 0xff, RZ, 0xc0, !PT ;  /* 0x000000ff20207812 */ /* 0x020fe200078ec0ff */
[----:B------:R-:W-:Y:S01]  /*5d40*/  BSSY B1, `(.L_x_47) ;  /* 0x000000b000017945 */ /* 0x000fe20003800000 */
[----:B------:R-:W-:Y:S02]  /*5d50*/  ISETP.LT.OR P4, PT, R35, 0x9, !P0 ;  /* 0x000000092300780c */ /* 0x000fe40004781670 */
[----:B------:R-:W-:-:S05]  /*5d60*/  F2FP.F16.E4M3.UNPACK_B R32, R32 ;  /* 0x00000020ff20723e */ /* 0x000fca00020006ff */
[----:B------:R-:W-:-:S05]  /*5d70*/  HADD2.F32 R32, -RZ, R32.H0_H0 ;  /* 0x20000020ff207230 */ /* 0x000fca0000004100 */
[----:B------:R-:W-:-:S04]  /*5d80*/  FMUL R32, R32, UR21 ;  /* 0x0000001520207c20 */ /* 0x000fc80008400000 */
[----:B------:R-:W-:-:S05]  /*5d90*/  FFMA R32, R225, UR20, R32 ;  /* 0x00000014e1207c23 */ /* 0x000fca0008000020 */
[----:B--2---:R-:W-:Y:S02]  /*5da0*/  F2FP.SATFINITE.E4M3.F32.PACK_AB_MERGE_C R33, RZ, R32, RZ ;  /* 0x00000020ff21723e */ /* 0x004fe400048070ff */
[----:B------:R-:W-:-:S03]  /*5db0*/  PRMT R32, RZ, 0x7610, R32 ;  /* 0x00007610ff207816 */ /* 0x000fc60000000020 */
[----:B------:R2:W-:Y:S01]  /*5dc0*/  @!P3 STG.E.U8 desc[UR18][R26.64+0x1], R33 ;  /* 0x000001211a00b986 */ /* 0x0005e2000c101112 */
[----:B------:R-:W-:Y:S05]  /*5dd0*/  @P4 BRA `(.L_x_48) ;  /* 0x0000000000044947 */ /* 0x000fea0003800000 */
[----:B------:R0:W5:Y:S02]  /*5de0*/  LDG.E.U8 R32, desc[UR18][R28.64+0x8] ;  /* 0x000008121c207981 */ /* 0x000164000c1e1100 */
.L_x_48:
[----:B------:R-:W-:Y:S05]  /*5df0*/  BSYNC B1 ;  /* 0x0000000000017941 */ /* 0x000fea0003800000 */
.L_x_47:
        /* <DEDUP_REMOVED lines=12> */
.L_x_50:
[----:B------:R-:W-:Y:S05]  /*5ec0*/  BSYNC B1 ;  /* 0x0000000000017941 */ /* 0x000fea0003800000 */
.L_x_49:
        /* <DEDUP_REMOVED lines=12> */
.L_x_52:
[----:B------:R-:W-:Y:S05]  /*5f90*/  BSYNC B1 ;  /* 0x0000000000017941 */ /* 0x000fea0003800000 */
.L_x_51:
        /* <DEDUP_REMOVED lines=12> */
.L_x_54:
[----:B------:R-:W-:Y:S05]  /*6060*/  BSYNC B1 ;  /* 0x0000000000017941 */ /* 0x000fea0003800000 */
.L_x_53:
        /* <DEDUP_REMOVED lines=12> */
.L_x_56:
[----:B------:R-:W-:Y:S05]  /*6130*/  BSYNC B1 ;  /* 0x0000000000017941 */ /* 0x000fea0003800000 */
.L_x_55:
        /* <DEDUP_REMOVED lines=12> */
.L_x_58:
[----:B------:R-:W-:Y:S05]  /*6200*/  BSYNC B1 ;  /* 0x0000000000017941 */ /* 0x000fea0003800000 */
.L_x_57:
        /* <DEDUP_REMOVED lines=12> */
.L_x_60:
[----:B------:R-:W-:Y:S05]  /*62d0*/  BSYNC B1 ;  /* 0x0000000000017941 */ /* 0x000fea0003800000 */
.L_x_59:
        /* <DEDUP_REMOVED lines=12> */
.L_x_62:
[----:B------:R-:W-:Y:S05]  /*63a0*/  BSYNC B1 ;  /* 0x0000000000017941 */ /* 0x000fea0003800000 */
.L_x_61:
        /* <DEDUP_REMOVED lines=12> */
.L_x_64:
[----:B------:R-:W-:Y:S05]  /*6470*/  BSYNC B1 ;  /* 0x0000000000017941 */ /* 0x000fea0003800000 */
.L_x_63:
        /* <DEDUP_REMOVED lines=12> */
.L_x_66:
[----:B------:R-:W-:Y:S05]  /*6540*/  BSYNC B1 ;  /* 0x0000000000017941 */ /* 0x000fea0003800000 */
.L_x_65:
        /* <DEDUP_REMOVED lines=12> */
.L_x_68:
[----:B------:R-:W-:Y:S05]  /*6610*/  BSYNC B1 ;  /* 0x0000000000017941 */ /* 0x000fea0003800000 */
.L_x_67:
        /* <DEDUP_REMOVED lines=12> */
.L_x_70:
[----:B------:R-:W-:Y:S05]  /*66e0*/  BSYNC B1 ;  /* 0x0000000000017941 */ /* 0x000fea0003800000 */
.L_x_69:
        /* <DEDUP_REMOVED lines=12> */
.L_x_72:
[----:B------:R-:W-:Y:S05]  /*67b0*/  BSYNC B1 ;  /* 0x0000000000017941 */ /* 0x000fea0003800000 */
.L_x_71:
        /* <DEDUP_REMOVED lines=12> */
.L_x_74:
[----:B------:R-:W-:Y:S05]  /*6880*/  BSYNC B1 ;  /* 0x0000000000017941 */ /* 0x000fea0003800000 */
.L_x_73:
        /* <DEDUP_REMOVED lines=12> */
.L_x_76:
[----:B------:R-:W-:Y:S05]  /*6950*/  BSYNC B1 ;  /* 0x0000000000017941 */ /* 0x000fea0003800000 */
.L_x_75:
        /* <DEDUP_REMOVED lines=12> */
.L_x_78:
[----:B------:R-:W-:Y:S05]  /*6a20*/  BSYNC B1 ;  /* 0x0000000000017941 */ /* 0x000fea0003800000 */
.L_x_77:
        /* <DEDUP_REMOVED lines=12> */
.L_x_80:
[----:B------:R-:W-:Y:S05]  /*6af0*/  BSYNC B1 ;  /* 0x0000000000017941 */ /* 0x000fea0003800000 */
.L_x_79:
        /* <DEDUP_REMOVED lines=12> */
.L_x_82:
[----:B------:R-:W-:Y:S05]  /*6bc0*/  BSYNC B1 ;  /* 0x0000000000017941 */ /* 0x000fea0003800000 */
.L_x_81:
        /* <DEDUP_REMOVED lines=12> */
.L_x_84:
[----:B------:R-:W-:Y:S05]  /*6c90*/  BSYNC B1 ;  /* 0x0000000000017941 */ /* 0x000fea0003800000 */
.L_x_83:
        /* <DEDUP_REMOVED lines=12> */
.L_x_86:
[----:B------:R-:W-:Y:S05]  /*6d60*/  BSYNC B1 ;  /* 0x0000000000017941 */ /* 0x000fea0003800000 */
.L_x_85:
        /* <DEDUP_REMOVED lines=12> */
.L_x_88:
[----:B------:R-:W-:Y:S05]  /*6e30*/  BSYNC B1 ;  /* 0x0000000000017941 */ /* 0x000fea0003800000 */
.L_x_87:
        /* <DEDUP_REMOVED lines=12> */
.L_x_90:
[----:B------:R-:W-:Y:S05]  /*6f00*/  BSYNC B1 ;  /* 0x0000000000017941 */ /* 0x000fea0003800000 */
.L_x_89:
        /* <DEDUP_REMOVED lines=12> */
.L_x_92:
[----:B------:R-:W-:Y:S05]  /*6fd0*/  BSYNC B1 ;  /* 0x0000000000017941 */ /* 0x000fea0003800000 */
.L_x_91:
        /* <DEDUP_REMOVED lines=12> */
.L_x_94:
[----:B------:R-:W-:Y:S05]  /*70a0*/  BSYNC B1 ;  /* 0x0000000000017941 */ /* 0x000fea0003800000 */
.L_x_93:
        /* <DEDUP_REMOVED lines=12> */
.L_x_96:
[----:B------:R-:W-:Y:S05]  /*7170*/  BSYNC B1 ;  /* 0x0000000000017941 */ /* 0x000fea0003800000 */
.L_x_95:
        /* <DEDUP_REMOVED lines=12> */
.L_x_98:
[----:B------:R-:W-:Y:S05]  /*7240*/  BSYNC B1 ;  /* 0x0000000000017941 */ /* 0x000fea0003800000 */
.L_x_97:
        /* <DEDUP_REMOVED lines=12> */
.L_x_100:
[----:B------:R-:W-:Y:S05]  /*7310*/  BSYNC B1 ;  /* 0x0000000000017941 */ /* 0x000fea0003800000 */
.L_x_99:
        /* <DEDUP_REMOVED lines=12> */
.L_x_102:
[----:B------:R-:W-:Y:S05]  /*73e0*/  BSYNC B1 ;  /* 0x0000000000017941 */ /* 0x000fea0003800000 */
.L_x_101:
        /* <DEDUP_REMOVED lines=12> */
.L_x_104:
[----:B------:R-:W-:Y:S05]  /*74b0*/  BSYNC B1 ;  /* 0x0000000000017941 */ /* 0x000fea0003800000 */
.L_x_103:
        /* <DEDUP_REMOVED lines=12> */
.L_x_106:
[----:B------:R-:W-:Y:S05]  /*7580*/  BSYNC B1 ;  /* 0x0000000000017941 */ /* 0x000fea0003800000 */
.L_x_105:
        /* <DEDUP_REMOVED lines=12> */
.L_x_108:
[----:B------:R-:W-:Y:S05]  /*7650*/  BSYNC B1 ;  /* 0x0000000000017941 */ /* 0x000fea0003800000 */
.L_x_107:
        /* <DEDUP_REMOVED lines=12> */
.L_x_110:
[----:B------:R-:W-:Y:S05]  /*7720*/  BSYNC B1 ;  /* 0x0000000000017941 */ /* 0x000fea0003800000 */
.L_x_109:
        /* <DEDUP_REMOVED lines=12> */
.L_x_112:
[----:B------:R-:W-:Y:S05]  /*77f0*/  BSYNC B1 ;  /* 0x0000000000017941 */ /* 0x000fea0003800000 */
.L_x_111:
        /* <DEDUP_REMOVED lines=12> */
.L_x_114:
[----:B------:R-:W-:Y:S05]  /*78c0*/  BSYNC B1 ;  /* 0x0000000000017941 */ /* 0x000fea0003800000 */
.L_x_113:
        /* <DEDUP_REMOVED lines=12> */
.L_x_116:
[----:B------:R-:W-:Y:S05]  /*7990*/  BSYNC B1 ;  /* 0x0000000000017941 */ /* 0x000fea0003800000 */
.L_x_115:
        /* <DEDUP_REMOVED lines=12> */
.L_x_118:
[----:B------:R-:W-:Y:S05]  /*7a60*/  BSYNC B1 ;  /* 0x0000000000017941 */ /* 0x000fea0003800000 */
.L_x_117:
        /* <DEDUP_REMOVED lines=12> */
.L_x_120:
[----:B------:R-:W-:Y:S05]  /*7b30*/  BSYNC B1 ;  /* 0x0000000000017941 */ /* 0x000fea0003800000 */
.L_x_119:
        /* <DEDUP_REMOVED lines=12> */
.L_x_122:
[----:B------:R-:W-:Y:S05]  /*7c00*/  BSYNC B1 ;  /* 0x0000000000017941 */ /* 0x000fea0003800000 */
.L_x_121:
        /* <DEDUP_REMOVED lines=12> */
.L_x_124:
[----:B------:R-:W-:Y:S05]  /*7cd0*/  BSYNC B1 ;  /* 0x0000000000017941 */ /* 0x000fea0003800000 */
.L_x_123:
        /* <DEDUP_REMOVED lines=12> */
.L_x_126:
[----:B------:R-:W-:Y:S05]  /*7da0*/  BSYNC B1 ;  /* 0x0000000000017941 */ /* 0x000fea0003800000 */
.L_x_125:
        /* <DEDUP_REMOVED lines=12> */
.L_x_128:
[----:B------:R-:W-:Y:S05]  /*7e70*/  BSYNC B1 ;  /* 0x0000000000017941 */ /* 0x000fea0003800000 */
.L_x_127:
        /* <DEDUP_REMOVED lines=12> */
.L_x_130:
[----:B------:R-:W-:Y:S05]  /*7f40*/  BSYNC B1 ;  /* 0x0000000000017941 */ /* 0x000fea0003800000 */
.L_x_129:
        /* <DEDUP_REMOVED lines=12> */
.L_x_132:
[----:B------:R-:W-:Y:S05]  /*8010*/  BSYNC B1 ;  /* 0x0000000000017941 */ /* 0x000fea0003800000 */
.L_x_131:
        /* <DEDUP_REMOVED lines=12> */
.L_x_134:
[----:B------:R-:W-:Y:S05]  /*80e0*/  BSYNC B1 ;  /* 0x0000000000017941 */ /* 0x000fea0003800000 */
.L_x_133:
        /* <DEDUP_REMOVED lines=12> */
.L_x_136:
[----:B------:R-:W-:Y:S05]  /*81b0*/  BSYNC B1 ;  /* 0x0000000000017941 */ /* 0x000fea0003800000 */
.L_x_135:
        /* <DEDUP_REMOVED lines=12> */
.L_x_138:
[----:B------:R-:W-:Y:S05]  /*8280*/  BSYNC B1 ;  /* 0x0000000000017941 */ /* 0x000fea0003800000 */
.L_x_137:
        /* <DEDUP_REMOVED lines=12> */
.L_x_140:
[----:B------:R-:W-:Y:S05]  /*8350*/  BSYNC B1 ;  /* 0x0000000000017941 */ /* 0x000fea0003800000 */
.L_x_139:
        /* <DEDUP_REMOVED lines=12> */
.L_x_142:
[----:B------:R-:W-:Y:S05]  /*8420*/  BSYNC B1 ;  /* 0x0000000000017941 */ /* 0x000fea0003800000 */
.L_x_141:
        /* <DEDUP_REMOVED lines=12> */
.L_x_144:
[----:B------:R-:W-:Y:S05]  /*84f0*/  BSYNC B1 ;  /* 0x0000000000017941 */ /* 0x000fea0003800000 */
.L_x_143:
        /* <DEDUP_REMOVED lines=12> */
.L_x_146:
[----:B------:R-:W-:Y:S05]  /*85c0*/  BSYNC B1 ;  /* 0x0000000000017941 */ /* 0x000fea0003800000 */
.L_x_145:
        /* <DEDUP_REMOVED lines=12> */
.L_x_148:
[----:B------:R-:W-:Y:S05]  /*8690*/  BSYNC B1 ;  /* 0x0000000000017941 */ /* 0x000fea0003800000 */
.L_x_147:
        /* <DEDUP_REMOVED lines=12> */
.L_x_150:
[----:B------:R-:W-:Y:S05]  /*8760*/  BSYNC B1 ;  /* 0x0000000000017941 */ /* 0x000fea0003800000 */
.L_x_149:
        /* <DEDUP_REMOVED lines=12> */
.L_x_152:
[----:B------:R-:W-:Y:S05]  /*8830*/  BSYNC B1 ;  /* 0x0000000000017941 */ /* 0x000fea0003800000 */
.L_x_151:
        /* <DEDUP_REMOVED lines=12> */
.L_x_154:
[----:B------:R-:W-:Y:S05]  /*8900*/  BSYNC B1 ;  /* 0x0000000000017941 */ /* 0x000fea0003800000 */
.L_x_153:
        /* <DEDUP_REMOVED lines=12> */
.L_x_156:
[----:B------:R-:W-:Y:S05]  /*89d0*/  BSYNC B1 ;  /* 0x0000000000017941 */ /* 0x000fea0003800000 */
.L_x_155:
        /* <DEDUP_REMOVED lines=12> */
.L_x_158:
[----:B------:R-:W-:Y:S05]  /*8aa0*/  BSYNC B1 ;  /* 0x0000000000017941 */ /* 0x000fea0003800000 */
.L_x_157:
        /* <DEDUP_REMOVED lines=12> */
.L_x_160:
[----:B------:R-:W-:Y:S05]  /*8b70*/  BSYNC B1 ;  /* 0x0000000000017941 */ /* 0x000fea0003800000 */
.L_x_159:
        /* <DEDUP_REMOVED lines=12> */
.L_x_162:
[----:B------:R-:W-:Y:S05]  /*8c40*/  BSYNC B1 ;  /* 0x0000000000017941 */ /* 0x000fea0003800000 */
.L_x_161:
        /* <DEDUP_REMOVED lines=12> */
.L_x_164:
[----:B------:R-:W-:Y:S05]  /*8d10*/  BSYNC B1 ;  /* 0x0000000000017941 */ /* 0x000fea0003800000 */
.L_x_163:
        /* <DEDUP_REMOVED lines=12> */
.L_x_166:
[----:B------:R-:W-:Y:S05]  /*8de0*/  BSYNC B1 ;  /* 0x0000000000017941 */ /* 0x000fea0003800000 */
.L_x_165:
        /* <DEDUP_REMOVED lines=12> */
.L_x_168:
[----:B------:R-:W-:Y:S05]  /*8eb0*/  BSYNC B1 ;  /* 0x0000000000017941 */ /* 0x000fea0003800000 */
.L_x_167:
        /* <DEDUP_REMOVED lines=12> */
.L_x_170:
[----:B------:R-:W-:Y:S05]  /*8f80*/  BSYNC B1 ;  /* 0x0000000000017941 */ /* 0x000fea0003800000 */
.L_x_169:
        /* <DEDUP_REMOVED lines=12> */
.L_x_172:
[----:B------:R-:W-:Y:S05]  /*9050*/  BSYNC B1 ;  /* 0x0000000000017941 */ /* 0x000fea0003800000 */
.L_x_171:
        /* <DEDUP_REMOVED lines=12> */
.L_x_174:
[----:B------:R-:W-:Y:S05]  /*9120*/  BSYNC B1 ;  /* 0x0000000000017941 */ /* 0x000fea0003800000 */
.L_x_173:
        /* <DEDUP_REMOVED lines=12> */
.L_x_176:
[----:B------:R-:W-:Y:S05]  /*91f0*/  BSYNC B1 ;  /* 0x0000000000017941 */ /* 0x000fea0003800000 */
.L_x_175:
        /* <DEDUP_REMOVED lines=12> */
.L_x_178:
[----:B------:R-:W-:Y:S05]  /*92c0*/  BSYNC B1 ;  /* 0x0000000000017941 */ /* 0x000fea0003800000 */
.L_x_177:
        /* <DEDUP_REMOVED lines=12> */
.L_x_180:
[----:B------:R-:W-:Y:S05]  /*9390*/  BSYNC B1 ;  /* 0x0000000000017941 */ /* 0x000fea0003800000 */
.L_x_179:
        /* <DEDUP_REMOVED lines=12> */
.L_x_182:
[----:B------:R-:W-:Y:S05]  /*9460*/  BSYNC B1 ;  /* 0x0000000000017941 */ /* 0x000fea0003800000 */
.L_x_181:
        /* <DEDUP_REMOVED lines=12> */
.L_x_184:
[----:B------:R-:W-:Y:S05]  /*9530*/  BSYNC B1 ;  /* 0x0000000000017941 */ /* 0x000fea0003800000 */
.L_x_183:
        /* <DEDUP_REMOVED lines=12> */
.L_x_186:
[----:B------:R-:W-:Y:S05]  /*9600*/  BSYNC B1 ;  /* 0x0000000000017941 */ /* 0x000fea0003800000 */
.L_x_185:
        /* <DEDUP_REMOVED lines=12> */
.L_x_188:
[----:B------:R-:W-:Y:S05]  /*96d0*/  BSYNC B1 ;  /* 0x0000000000017941 */ /* 0x000fea0003800000 */
.L_x_187:
        /* <DEDUP_REMOVED lines=12> */
.L_x_190:
[----:B------:R-:W-:Y:S05]  /*97a0*/  BSYNC B1 ;  /* 0x0000000000017941 */ /* 0x000fea0003800000 */
.L_x_189:
        /* <DEDUP_REMOVED lines=12> */
.L_x_192:
[----:B------:R-:W-:Y:S05]  /*9870*/  BSYNC B1 ;  /* 0x0000000000017941 */ /* 0x000fea0003800000 */
.L_x_191:
        /* <DEDUP_REMOVED lines=12> */
.L_x_194:
[----:B------:R-:W-:Y:S05]  /*9940*/  BSYNC B1 ;  /* 0x0000000000017941 */ /* 0x000fea0003800000 */
.L_x_193:
[----:B-----5:R-:W-:Y:S01]  /*9950*/  LOP3.LUT R32, R32, 0xff, RZ, 0xc0, !PT ;  /* 0x000000ff20207812 */ /* 0x020fe200078ec0ff */
[----:B------:R-:W-:Y:S01]  /*9960*/  BSSY B1, `(.L_x_195) ;  /* 0x000000b000017945 */ /* 0x000fe20003800000 */
[----:B------:R-:W-:Y:S02]  /*9970*/  ISETP.LT.OR P4, PT, R35, 0x99, !P1 ;  /* 0x000000992300780c */ /* 0x000fe40004f81670 */
[----:B------:R-:W-:-:S05]  /*9980*/  F2FP.F16.E4M3.UNPACK_B R32, R32 ;  /* 0x00000020ff20723e */ /* 0x000fca00020006ff */
[----:B------:R-:W-:-:S05]  /*9990*/  HADD2.F32 R32, -RZ, R32.H0_H0 ;  /* 0x20000020ff207230 */ /* 0x000fca0000004100 */
[----:B------:R-:W-:-:S04]  /*99a0*/  FMUL R32, R32, UR21 ;  /* 0x0000001520207c20 */ /* 0x000fc80008400000 */
[----:B------:R-:W-:Y:S01]  /*99b0*/  FFMA R32, R23, UR20, R32 ;  /* 0x0000001417207c23 */ /* 0x000fe20008000020 */
[----:B------:R-:W-:-:S04]  /*99c0*/  PRMT R23, RZ, 0x7610, R23 ;  /* 0x00007610ff177816 */ /* 0x000fc80000000017 */
[----:B--2---:R-:W-:-:S05]  /*99d0*/  F2FP.SATFINITE.E4M3.F32.PACK_AB_MERGE_C R33, RZ, R32, RZ ;  /* 0x00000020ff21723e */ /* 0x004fca00048070ff */
[----:B------:R2:W-:Y:S01]  /*99e0*/  @!P3 STG.E.U8 desc[UR18][R24.64+0x99], R33 ;  /* 0x000099211800b986 */ /* 0x0005e2000c101112 */
[----:B------:R-:W-:Y:S05]  /*99f0*/  @P4 BRA `(.L_x_196) ;  /* 0x0000000000044947 */ /* 0x000fea0003800000 */
[----:B------:R0:W5:Y:S02]  /*9a00*/  LDG.E.U8 R23, desc[UR18][R30.64+0x98] ;  /* 0x000098121e177981 */ /* 0x000164000c1e1100 */
.L_x_196:
[----:B------:R-:W-:Y:S05]  /*9a10*/  BSYNC B1 ;  /* 0x0000000000017941 */ /* 0x000fea0003800000 */
.L_x_195:
        /* <DEDUP_REMOVED lines=8> */
[----:B------:R-:W-:-:S05]  /*9aa0*/  F2FP.SATFINITE.E4M3.F32.PACK_AB_MERGE_C R23, RZ, R23, RZ ;  /* 0x00000017ff17723e */ /* 0x000fca00048070ff */
[----:B------:R0:W-:Y:S01]  /*9ab0*/  @!P4 STG.E.U8 desc[UR18][R26.64+0x98], R23 ;  /* 0x000098171a00c986 */ /* 0x0001e2000c101112 */
[----:B------:R-:W-:Y:S05]  /*9ac0*/  @P3 BRA `(.L_x_198) ;  /* 0x0000000000043947 */ /* 0x000fea0003800000 */
[----:B------:R0:W5:Y:S02]  /*9ad0*/  LDG.E.U8 R22, desc[UR18][R30.64+0x99] ;  /* 0x000099121e167981 */ /* 0x000164000c1e1100 */
.L_x_198:
[----:B------:R-:W-:Y:S05]  /*9ae0*/  BSYNC B1 ;  /* 0x0000000000017941 */ /* 0x000fea0003800000 */
.L_x_197:
        /* <DEDUP_REMOVED lines=8> */
[----:B0-----:R-:W-:-:S05]  /*9b70*/  F2FP.SATFINITE.E4M3.F32.PACK_AB_MERGE_C R23, RZ, R22, RZ ;  /* 0x00000016ff17723e */ /* 0x001fca00048070ff */
[----:B------:R0:W-:Y:S01]  /*9b80*/  @!P3 STG.E.U8 desc[UR18][R26.64+0x99], R23 ;  /* 0x000099171a00b986 */ /* 0x0001e2000c101112 */
[----:B------:R-:W-:Y:S05]  /*9b90*/  @P4 BRA `(.L_x_200) ;  /* 0x0000000000044947 */ /* 0x000fea0003800000 */
[----:B------:R0:W5:Y:S02]  /*9ba0*/  LDG.E.U8 R21, desc[UR18][R28.64+0xa0] ;  /* 0x0000a0121c157981 */ /* 0x000164000c1e1100 */
.L_x_200:
[----:B------:R-:W-:Y:S05]  /*9bb0*/  BSYNC B1 ;  /* 0x0000000000017941 */ /* 0x000fea0003800000 */
.L_x_199:
        /* <DEDUP_REMOVED lines=12> */
.L_x_202:
[----:B------:R-:W-:Y:S05]  /*9c80*/  BSYNC B1 ;  /* 0x0000000000017941 */ /* 0x000fea0003800000 */
.L_x_201:
        /* <DEDUP_REMOVED lines=12> */
.L_x_204:
[----:B------:R-:W-:Y:S05]  /*9d50*/  BSYNC B1 ;  /* 0x0000000000017941 */ /* 0x000fea0003800000 */
.L_x_203:
        /* <DEDUP_REMOVED lines=12> */
.L_x_206:
[----:B------:R-:W-:Y:S05]  /*9e20*/  BSYNC B1 ;  /* 0x0000000000017941 */ /* 0x000fea0003800000 */
.L_x_205:
        /* <DEDUP_REMOVED lines=12> */
.L_x_208:
[----:B------:R-:W-:Y:S05]  /*9ef0*/  BSYNC B1 ;  /* 0x0000000000017941 */ /* 0x000fea0003800000 */
.L_x_207:
        /* <DEDUP_REMOVED lines=12> */
.L_x_210:
[----:B------:R-:W-:Y:S05]  /*9fc0*/  BSYNC B1 ;  /* 0x0000000000017941 */ /* 0x000fea0003800000 */
.L_x_209:
        /* <DEDUP_REMOVED lines=12> */
.L_x_212:
[----:B------:R-:W-:Y:S05]  /*a090*/  BSYNC B1 ;  /* 0x0000000000017941 */ /* 0x000fea0003800000 */
.L_x_211:
        /* <DEDUP_REMOVED lines=12> */
.L_x_214:
[----:B------:R-:W-:Y:S05]  /*a160*/  BSYNC B1 ;  /* 0x0000000000017941 */ /* 0x000fea0003800000 */
.L_x_213:
        /* <DEDUP_REMOVED lines=12> */
.L_x_216:
[----:B------:R-:W-:Y:S05]  /*a230*/  BSYNC B1 ;  /* 0x0000000000017941 */ /* 0x000fea0003800000 */
.L_x_215:
        /* <DEDUP_REMOVED lines=12> */
.L_x_218:
[----:B------:R-:W-:Y:S05]  /*a300*/  BSYNC B1 ;  /* 0x0000000000017941 */ /* 0x000fea0003800000 */
.L_x_217:
        /* <DEDUP_REMOVED lines=12> */
.L_x_220:
[----:B------:R-:W-:Y:S05]  /*a3d0*/  BSYNC B1 ;  /* 0x0000000000017941 */ /* 0x000fea0003800000 */
.L_x_219:
        /* <DEDUP_REMOVED lines=12> */
.L_x_222:
[----:B------:R-:W-:Y:S05]  /*a4a0*/  BSYNC B1 ;  /* 0x0000000000017941 */ /* 0x000fea0003800000 */
.L_x_221:
        /* <DEDUP_REMOVED lines=12> */
.L_x_224:
[----:B------:R-:W-:Y:S05]  /*a570*/  BSYNC B1 ;  /* 0x0000000000017941 */ /* 0x000fea0003800000 */
.L_x_223:
        /* <DEDUP_REMOVED lines=12> */
.L_x_226:
[----:B------:R-:W-:Y:S05]  /*a640*/  BSYNC B1 ;  /* 0x0000000000017941 */ /* 0x000fea0003800000 */
.L_x_225:
        /* <DEDUP_REMOVED lines=12> */
.L_x_228:
[----:B------:R-:W-:Y:S05]  /*a710*/  BSYNC B1 ;  /* 0x0000000000017941 */ /* 0x000fea0003800000 */
.L_x_227:
        /* <DEDUP_REMOVED lines=12> */
.L_x_230:
[----:B------:R-:W-:Y:S05]  /*a7e0*/  BSYNC B1 ;  /* 0x0000000000017941 */ /* 0x000fea0003800000 */
.L_x_229:
        /* <DEDUP_REMOVED lines=12> */
.L_x_232:
[----:B------:R-:W-:Y:S05]  /*a8b0*/  BSYNC B1 ;  /* 0x0000000000017941 */ /* 0x000fea0003800000 */
.L_x_231:
        /* <DEDUP_REMOVED lines=12> */
.L_x_234:
[----:B------:R-:W-:Y:S05]  /*a980*/  BSYNC B1 ;  /* 0x0000000000017941 */ /* 0x000fea0003800000 */
.L_x_233:
        /* <DEDUP_REMOVED lines=12> */
.L_x_236:
[----:B------:R-:W-:Y:S05]  /*aa50*/  BSYNC B1 ;  /* 0x0000000000017941 */ /* 0x000fea0003800000 */
.L_x_235:
        /* <DEDUP_REMOVED lines=12> */
.L_x_238:
[----:B------:R-:W-:Y:S05]  /*ab20*/  BSYNC B1 ;  /* 0x0000000000017941 */ /* 0x000fea0003800000 */
.L_x_237:
[----:B-----5:R-:W-:Y:S01]  /*ab30*/  LOP3.LUT R2, R2, 0xff, RZ, 0xc0, !PT ;  /* 0x000000ff02027812 */ /* 0x020fe200078ec0ff */
[----:B------:R-:W-:Y:S01]  /*ab40*/  BSSY B1, `(.L_x_239) ;  /* 0x000000b000017945 */ /* 0x000fe20003800000 */
[----:B------:R-:W-:Y:S02]  /*ab50*/  ISETP.LT.OR P4, PT, R35, 0xc9, !P0 ;  /* 0x000000c92300780c */ /* 0x000fe40004781670 */
[----:B------:R-:W-:-:S05]  /*ab60*/  F2FP.F16.E4M3.UNPACK_B R2, R2 ;  /* 0x00000002ff02723e */ /* 0x000fca00020006ff */
[----:B------:R-:W-:-:S05]  /*ab70*/  HADD2.F32 R2, -RZ, R2.H0_H0 ;  /* 0x20000002ff027230 */ /* 0x000fca0000004100 */
[----:B0-----:R-:W-:-:S04]  /*ab80*/  FMUL R3, R2, UR21 ;  /* 0x0000001502037c20 */ /* 0x001fc80008400000 */
[----:B------:R-:W-:Y:S01]  /*ab90*/  FFMA R3, R0, UR20, R3 ;  /* 0x0000001400037c23 */ /* 0x000fe20008000003 */
[----:B------:R-:W-:-:S04]  /*aba0*/  PRMT R0, RZ, 0x7610, R0 ;  /* 0x00007610ff007816 */ /* 0x000fc80000000000 */
[----:B------:R-:W-:-:S05]  /*abb0*/  F2FP.SATFINITE.E4M3.F32.PACK_AB_MERGE_C R3, RZ, R3, RZ ;  /* 0x00000003ff03723e */ /* 0x000fca00048070ff */
[----:B------:R0:W-:Y:S01]  /*abc0*/  @!P3 STG.E.U8 desc[UR18][R26.64+0xc1], R3 ;  /* 0x0000c1031a00b986 */ /* 0x0001e2000c101112 */
[----:B------:R-:W-:Y:S05]  /*abd0*/  @P4 BRA `(.L_x_240) ;  /* 0x0000000000044947 */ /* 0x000fea0003800000 */
[----:B------:R0:W5:Y:S02]  /*abe0*/  LDG.E.U8 R0, desc[UR18][R28.64+0xc8] ;  /* 0x0000c8121c007981 */ /* 0x000164000c1e1100 */
.L_x_240:
[----:B------:R-:W-:Y:S05]  /*abf0*/  BSYNC B1 ;  /* 0x0000000000017941 */ /* 0x000fea0003800000 */
.L_x_239:
[----:B------:R-:W2:Y:S01]  /*ac00*/  LDL.LU R2, [R1] ;  /* 0x0000000001027983 */ /* 0x000ea20000300800 */
[----:B-----5:R-:W-:Y:S01]  /*ac10*/  LOP3.LUT R0, R0, 0xff, RZ, 0xc0, !PT ;  /* 0x000000ff00007812 */ /* 0x020fe200078ec0ff */
[----:B------:R-:W-:Y:S01]  /*ac20*/  BSSY B1, `(.L_x_241) ;  /* 0x000000b000017945 */ /* 0x000fe20003800000 */
[----:B------:R-:W-:Y:S02]  /*ac30*/  ISETP.LT.OR P3, PT, R35, 0xca, !P0 ;  /* 0x000000ca2300780c */ /* 0x000fe40004761670 */
[----:B------:R-:W-:-:S05]  /*ac40*/  F2FP.F16.E4M3.UNPACK_B R0, R0 ;  /* 0x00000000ff00723e */ /* 0x000fca00020006ff */
[----:B------:R-:W-:-:S05]  /*ac50*/  HADD2.F32 R0, -RZ, R0.H0_H0 ;  /* 0x20000000ff007230 */ /* 0x000fca0000004100 */
[----:B------:R-:W-:-:S04]  /*ac60*/  FMUL R0, R0, UR21 ;  /* 0x0000001500007c20 */ /* 0x000fc80008400000 */
[----:B--2---:R-:W-:-:S05]  /*ac70*/  FFMA R0, R2, UR20, R0 ;  /* 0x0000001402007c23 */ /* 0x004fca0008000000 */
[----:B0-----:R-:W-:Y:S02]  /*ac80*/  F2FP.SATFINITE.E4M3.F32.PACK_AB_MERGE_C R3, RZ, R0, RZ ;  /* 0x00000000ff03723e */ /* 0x001fe400048070ff */
[----:B------:R-:W-:-:S03]  /*ac90*/  PRMT R0, RZ, 0x7610, R0 ;  /* 0x00007610ff007816 */ /* 0x000fc60000000000 */
[----:B------:R0:W-:Y:S01]  /*aca0*/  @!P4 STG.E.U8 desc[UR18][R24.64+0xc8], R3 ;  /* 0x0000c8031800c986 */ /* 0x0001e2000c101112 */
[----:B------:R-:W-:Y:S05]  /*acb0*/  @P3 BRA `(.L_x_242) ;  /* 0x0000000000043947 */ /* 0x000fea0003800000 */
[----:B------:R2:W5:Y:S02]  /*acc0*/  LDG.E.U8 R0, desc[UR18][R28.64+0xc9] ;  /* 0x0000c9121c007981 */ /* 0x000564000c1e1100 */
.L_x_242:
[----:B------:R-:W-:Y:S05]  /*acd0*/  BSYNC B1 ;  /* 0x0000000000017941 */ /* 0x000fea0003800000 */
.L_x_241:
[----:B------:R-:W3:Y:S01]  /*ace0*/  LDL.LU R2, [R1+0x4] ;  /* 0x0000040001027983 */ /* 0x000ee20000300800 */
[----:B-----5:R-:W-:Y:S01]  /*acf0*/  LOP3.LUT R0, R0, 0xff, RZ, 0xc0, !PT ;  /* 0x000000ff00007812 */ /* 0x020fe200078ec0ff */
[----:B------:R-:W-:Y:S01]  /*ad00*/  BSSY B1, `(.L_x_243) ;  /* 0x000000b000017945 */ /* 0x000fe20003800000 */
[----:B------:R-:W-:Y:S02]  /*ad10*/  ISETP.LT.OR P4, PT, R35, 0xc9, !P1 ;  /* 0x000000c92300780c */ /* 0x000fe40004f81670 */
[----:B------:R-:W-:-:S05]  /*ad20*/  F2FP.F16.E4M3.UNPACK_B R0, R0 ;  /* 0x00000000ff00723e */ /* 0x000fca00020006ff */
[----:B------:R-:W-:-:S05]  /*ad30*/  HADD2.F32 R0, -RZ, R0.H0_H0 ;  /* 0x20000000ff007230 */ /* 0x000fca0000004100 */
[----:B------:R-:W-:-:S04]  /*ad40*/  FMUL R0, R0, UR21 ;  /* 0x0000001500007c20 */ /* 0x000fc80008400000 */
[----:B---3--:R-:W-:-:S05]  /*ad50*/  FFMA R0, R2, UR20, R0 ;  /* 0x0000001402007c23 */ /* 0x008fca0008000000 */
[----:B0-----:R-:W-:Y:S02]  /*ad60*/  F2FP.SATFINITE.E4M3.F32.PACK_AB_MERGE_C R3, RZ, R0, RZ ;  /* 0x00000000ff03723e */ /* 0x001fe400048070ff */
[----:B------:R-:W-:-:S03]  /*ad70*/  PRMT R0, RZ, 0x7610, R0 ;  /* 0x00007610ff007816 */ /* 0x000fc60000000000 */
[----:B------:R0:W-:Y:S01]  /*ad80*/  @!P3 STG.E.U8 desc[UR18][R24.64+0xc9], R3 ;  /* 0x0000c9031800b986 */ /* 0x0001e2000c101112 */
[----:B------:R-:W-:Y:S05]  /*ad90*/  @P4 BRA `(.L_x_244) ;  /* 0x0000000000044947 */ /* 0x000fea0003800000 */
[----:B------:R3:W5:Y:S02]  /*ada0*/  LDG.E.U8 R0, desc[UR18][R30.64+0xc8] ;  /* 0x0000c8121e007981 */ /* 0x000764000c1e1100 */
.L_x_244:
[----:B------:R-:W-:Y:S05]  /*adb0*/  BSYNC B1 ;  /* 0x0000000000017941 */ /* 0x000fea0003800000 */
.L_x_243:
[----:B------:R-:W2:Y:S01]  /*adc0*/  LDL.LU R2, [R1+0x8] ;  /* 0x0000080001027983 */ /* 0x000ea20000300800 */
        /* <DEDUP_REMOVED lines=12> */
.L_x_246:
[----:B------:R-:W-:Y:S05]  /*ae90*/  BSYNC B1 ;  /* 0x0000000000017941 */ /* 0x000fea0003800000 */
.L_x_245:
        /* <DEDUP_REMOVED lines=13> */
.L_x_248:
[----:B------:R-:W-:Y:S05]  /*af70*/  BSYNC B1 ;  /* 0x0000000000017941 */ /* 0x000fea0003800000 */
.L_x_247:
        /* <DEDUP_REMOVED lines=13> */
.L_x_250:
[----:B------:R-:W-:Y:S05]  /*b050*/  BSYNC B1 ;  /* 0x0000000000017941 */ /* 0x000fea0003800000 */
.L_x_249:
        /* <DEDUP_REMOVED lines=13> */
.L_x_252:
[----:B------:R-:W-:Y:S05]  /*b130*/  BSYNC B1 ;  /* 0x0000000000017941 */ /* 0x000fea0003800000 */
.L_x_251:
        /* <DEDUP_REMOVED lines=13> */
.L_x_254:
[----:B------:R-:W-:Y:S05]  /*b210*/  BSYNC B1 ;  /* 0x0000000000017941 */ /* 0x000fea0003800000 */
.L_x_253:
        /* <DEDUP_REMOVED lines=13> */
.L_x_256:
[----:B------:R-:W-:Y:S05]  /*b2f0*/  BSYNC B1 ;  /* 0x0000000000017941 */ /* 0x000fea0003800000 */
.L_x_255:
        /* <DEDUP_REMOVED lines=13> */
.L_x_258:
[----:B------:R-:W-:Y:S05]  /*b3d0*/  BSYNC B1 ;  /* 0x0000000000017941 */ /* 0x000fea0003800000 */
.L_x_257:
        /* <DEDUP_REMOVED lines=13> */
.L_x_260:
[----:B------:R-:W-:Y:S05]  /*b4b0*/  BSYNC B1 ;  /* 0x0000000000017941 */ /* 0x000fea0003800000 */
.L_x_259:
        /* <DEDUP_REMOVED lines=13> */
.L_x_262:
[----:B------:R-:W-:Y:S05]  /*b590*/  BSYNC B1 ;  /* 0x0000000000017941 */ /* 0x000fea0003800000 */
.L_x_261:
        /* <DEDUP_REMOVED lines=13> */
.L_x_264:
[----:B------:R-:W-:Y:S05]  /*b670*/  BSYNC B1 ;  /* 0x0000000000017941 */ /* 0x000fea0003800000 */
.L_x_263:
        /* <DEDUP_REMOVED lines=13> */
.L_x_266:
[----:B------:R-:W-:Y:S05]  /*b750*/  BSYNC B1 ;  /* 0x0000000000017941 */ /* 0x000fea0003800000 */
.L_x_265:
        /* <DEDUP_REMOVED lines=13> */
.L_x_268:
[----:B------:R-:W-:Y:S05]  /*b830*/  BSYNC B1 ;  /* 0x0000000000017941 */ /* 0x000fea0003800000 */
.L_x_267:
        /* <DEDUP_REMOVED lines=13> */
.L_x_270:
[----:B------:R-:W-:Y:S05]  /*b910*/  BSYNC B1 ;  /* 0x0000000000017941 */ /* 0x000fea0003800000 */
.L_x_269:
        /* <DEDUP_REMOVED lines=13> */
.L_x_272:
[----:B------:R-:W-:Y:S05]  /*b9f0*/  BSYNC B1 ;  /* 0x0000000000017941 */ /* 0x000fea0003800000 */
.L_x_271:
        /* <DEDUP_REMOVED lines=13> */
.L_x_274:
[----:B------:R-:W-:Y:S05]  /*bad0*/  BSYNC B1 ;  /* 0x0000000000017941 */ /* 0x000fea0003800000 */
.L_x_273:
        /* <DEDUP_REMOVED lines=13> */
.L_x_276:
[----:B------:R-:W-:Y:S05]  /*bbb0*/  BSYNC B1 ;  /* 0x0000000000017941 */ /* 0x000fea0003800000 */
.L_x_275:
        /* <DEDUP_REMOVED lines=13> */
.L_x_278:
[----:B------:R-:W-:Y:S05]  /*bc90*/  BSYNC B1 ;  /* 0x0000000000017941 */ /* 0x000fea0003800000 */
.L_x_277:
        /* <DEDUP_REMOVED lines=13> */
.L_x_280:
[----:B------:R-:W-:Y:S05]  /*bd70*/  BSYNC B1 ;  /* 0x0000000000017941 */ /* 0x000fea0003800000 */
.L_x_279:
        /* <DEDUP_REMOVED lines=13> */
.L_x_282:
[----:B------:R-:W-:Y:S05]  /*be50*/  BSYNC B1 ;  /* 0x0000000000017941 */ /* 0x000fea0003800000 */
.L_x_281:
        /* <DEDUP_REMOVED lines=13> */
.L_x_284:
[----:B------:R-:W-:Y:S05]  /*bf30*/  BSYNC B1 ;  /* 0x0000000000017941 */ /* 0x000fea0003800000 */
.L_x_283:
        /* <DEDUP_REMOVED lines=13> */
.L_x_286:
[----:B------:R-:W-:Y:S05]  /*c010*/  BSYNC B1 ;  /* 0x0000000000017941 */ /* 0x000fea0003800000 */
.L_x_285:
        /* <DEDUP_REMOVED lines=13> */
.L_x_288:
[----:B------:R-:W-:Y:S05]  /*c0f0*/  BSYNC B1 ;  /* 0x0000000000017941 */ /* 0x000fea0003800000 */
.L_x_287:
        /* <DEDUP_REMOVED lines=13> */
.L_x_290:
[----:B------:R-:W-:Y:S05]  /*c1d0*/  BSYNC B1 ;  /* 0x0000000000017941 */ /* 0x000fea0003800000 */
.L_x_289:
        /* <DEDUP_REMOVED lines=13> */
.L_x_292:
[----:B------:R-:W-:Y:S05]  /*c2b0*/  BSYNC B1 ;  /* 0x0000000000017941 */ /* 0x000fea0003800000 */
.L_x_291:
        /* <DEDUP_REMOVED lines=13> */
.L_x_294:
[----:B------:R-:W-:Y:S05]  /*c390*/  BSYNC B1 ;  /* 0x0000000000017941 */ /* 0x000fea0003800000 */
.L_x_293:
[----:B------:R-:W-:Y:S05]  /*c3a0*/  @P1 BRA `(.L_x_295) ;  /* 0x00000020009c1947 */ /* 0x000fea0003800000 */
[----:B------:R-:W2:Y:S01]  /*c3b0*/  LDL.LU R2, [R1+0x6c] ;  /* 0x00006c0001027983 */ /* 0x000ea20000300800 */
[----:B-----5:R-:W-:-:S04]  /*c3c0*/  LOP3.LUT R0, R0, 0xff, RZ, 0xc0, !PT ;  /* 0x000000ff00007812 */ /* 0x020fc800078ec0ff */
[----:B------:R-:W-:-:S05]  /*c3d0*/  F2FP.F16.E4M3.UNPACK_B R0, R0 ;  /* 0x00000000ff00723e */ /* 0x000fca00020006ff */
[----:B------:R-:W-:-:S05]  /*c3e0*/  HADD2.F32 R0, -RZ, R0.H0_H0 ;  /* 0x20000000ff007230 */ /* 0x000fca0000004100 */
[----:B------:R-:W-:-:S04]  /*c3f0*/  FMUL R0, R0, UR21 ;  /* 0x0000001500007c20 */ /* 0x000fc80008400000 */
[----:B--2---:R-:W-:-:S05]  /*c400*/  FFMA R0, R2, UR20, R0 ;  /* 0x0000001402007c23 */ /* 0x004fca0008000000 */
[----:B0-----:R-:W-:-:S05]  /*c410*/  F2FP.SATFINITE.E4M3.F32.PACK_AB_MERGE_C R3, RZ, R0, RZ ;  /* 0x00000000ff03723e */ /* 0x001fca00048070ff */
[----:B------:R0:W-:Y:S01]  /*c420*/  STG.E.U8 desc[UR18][R26.64+0xf9], R3 ;  /* 0x0000f9031a007986 */ /* 0x0001e2000c101112 */
[----:B------:R-:W-:Y:S05]  /*c430*/  BRA `(.L_x_295) ;  /* 0x0000002000787947 */ /* 0x000fea0003800000 */
.L_x_38:
[----:B------:R-:W-:Y:S01]  /*c440*/  ISETP.GE.AND P1, PT, R38, 0x1, PT ;  /* 0x000000012600780c */ /* 0x000fe20003f26270 */
[----:B------:R-:W-:Y:S01]  /*c450*/  FMUL R228, R228, UR20 ;  /* 0x00000014e4e47c20 */ /* 0x000fe20008400000 */
[----:B------:R-:W-:Y:S01]  /*c460*/  FMUL R227, R227, UR20 ;  /* 0x00000014e3e37c20 */ /* 0x000fe20008400000 */
[----:B------:R-:W-:Y:S01]  /*c470*/  ISETP.GE.AND P0, PT, R38, 0x9, PT ;  /* 0x000000092600780c */ /* 0x000fe20003f06270 */
[----:B------:R-:W-:Y:S01]  /*c480*/  FMUL R226, R226, UR20 ;  /* 0x00000014e2e27c20 */ /* 0x000fe20008400000 */
[C---:B------:R-:W-:Y:S02]  /*c490*/  ISETP.LT.OR P4, PT, R35.reuse, 0x1, !P1 ;  /* 0x000000012300780c */ /* 0x040fe40004f81670 */
[----:B------:R-:W-:Y:S02]  /*c4a0*/  ISETP.LT.OR P5, PT, R35, 0x2, !P1 ;  /* 0x000000022300780c */ /* 0x000fe40004fa1670 */
[----:B------:R-:W-:Y:S02]  /*c4b0*/  F2FP.SATFINITE.E4M3.F32.PACK_AB_MERGE_C R29, RZ, R228, RZ ;  /* 0x000000e4ff1d723e */ /* 0x000fe400048070ff */
[----:B------:R-:W-:-:S02]  /*c4c0*/  F2FP.SATFINITE.E4M3.F32.PACK_AB_MERGE_C R227, RZ, R227, RZ ;  /* 0x000000e3ffe3723e */ /* 0x000fc400048070ff */
[----:B------:R-:W-:Y:S01]  /*c4d0*/  ISETP.LT.OR P3, PT, R35, 0x1, !P0 ;  /* 0x000000012300780c */ /* 0x000fe20004761670 */
[----:B------:R-:W-:-:S04]  /*c4e0*/  FMUL R225, R225, UR20 ;  /* 0x00000014e1e17c20 */ /* 0x000fc80008400000 */
[----:B------:R0:W-:Y:S01]  /*c4f0*/  @!P4 STG.E.U8 desc[UR18][R24.64], R29 ;  /* 0x0000001d1800c986 */ /* 0x0001e2000c101112 */
[----:B------:R-:W-:-:S03]  /*c500*/  ISETP.LT.OR P4, PT, R35, 0x2, !P0 ;  /* 0x000000022300780c */ /* 0x000fc60004781670 */
[----:B------:R2:W-:Y:S01]  /*c510*/  @!P5 STG.E.U8 desc[UR18][R24.64+0x1], R227 ;  /* 0x000001e31800d986 */ /* 0x0005e2000c101112 */
[C---:B------:R-:W-:Y:S01]  /*c520*/  ISETP.LT.OR P5, PT, R35.reuse, 0x9, !P1 ;  /* 0x000000092300780c */ /* 0x040fe20004fa1670 */
[----:B------:R-:W-:Y:S01]  /*c530*/  FMUL R224, R224, UR20 ;  /* 0x00000014e0e07c20 */ /* 0x000fe20008400000 */
[----:B------:R-:W-:Y:S01]  /*c540*/  ISETP.LT.OR P6, PT, R35, 0xa, !P1 ;  /* 0x0000000a2300780c */ /* 0x000fe20004fc1670 */
[----:B------:R-:W-:Y:S01]  /*c550*/  FMUL R223, R223, UR20 ;  /* 0x00000014dfdf7c20 */ /* 0x000fe20008400000 */
[----:B------:R-:W-:Y:S02]  /*c560*/  F2FP.SATFINITE.E4M3.F32.PACK_AB_MERGE_C R31, RZ, R226, RZ ;  /* 0x000000e2ff1f723e */ /* 0x000fe400048070ff */
[----:B------:R-:W-:Y:S02]  /*c570*/  F2FP.SATFINITE.E4M3.F32.PACK_AB_MERGE_C R225, RZ, R225, RZ ;  /* 0x000000e1ffe1723e */ /* 0x000fe400048070ff */
[----:B0-----:R-:W-:Y:S01]  /*c580*/  F2FP.SATFINITE.E4M3.F32.PACK_AB_MERGE_C R29, RZ, R224, RZ ;  /* 0x000000e0ff1d723e */ /* 0x001fe200048070ff */
[----:B------:R-:W-:Y:S01]  /*c590*/  @!P3 STG.E.U8 desc[UR18][R26.64], R31 ;  /* 0x0000001f1a00b986 */ /* 0x000fe2000c101112 */
[----:B------:R-:W-:-:S02]  /*c5a0*/  F2FP.SATFINITE.E4M3.F32.PACK_AB_MERGE_C R223, RZ, R223, RZ ;  /* 0x000000dfffdf723e */ /* 0x000fc400048070ff */
[C---:B------:R-:W-:Y:S01]  /*c5b0*/  ISETP.LT.OR P3, PT, R35.reuse, 0x9, !P0 ;  /* 0x000000092300780c */ /* 0x040fe20004761670 */
[----:B------:R-:W-:Y:S01]  /*c5c0*/  @!P4 STG.E.U8 desc[UR18][R26.64+0x1], R225 ;  /* 0x000001e11a00c986 */ /* 0x000fe2000c101112 */
[----:B------:R-:W-:-:S03]  /*c5d0*/  ISETP.LT.OR P4, PT, R35, 0xa, !P0 ;  /* 0x0000000a2300780c */ /* 0x000fc60004781670 */
[----:B------:R0:W-:Y:S01]  /*c5e0*/  @!P5 STG.E.U8 desc[UR18][R24.64+0x8], R29 ;  /* 0x0000081d1800d986 */ /* 0x0001e2000c101112 */
[----:B------:R-:W-:Y:S01]  /*c5f0*/  ISETP.LT.OR P5, PT, R35, 0x11, !P1 ;  /* 0x000000112300780c */ /* 0x000fe20004fa1670 */
[----:B------:R-:W-:Y:S01]  /*c600*/  FMUL R222, R222, UR20 ;  /* 0x00000014dede7c20 */ /* 0x000fe20008400000 */
[----:B------:R-:W-:Y:S01]  /*c610*/  FMUL R221, R221, UR20 ;  /* 0x00000014dddd7c20 */ /* 0x000fe20008400000 */
[----:B------:R-:W-:Y:S01]  /*c620*/  FMUL R220, R220, UR20 ;  /* 0x00000014dcdc7c20 */ /* 0x000fe20008400000 */
[----:B------:R-:W-:Y:S01]  /*c630*/  @!P6 STG.E.U8 desc[UR18][R24.64+0x9], R223 ;  /* 0x000009df1800e986 */ /* 0x000fe2000c101112 */
[----:B------:R-:W-:Y:S01]  /*c640*/  ISETP.LT.OR P6, PT, R35, 0x12, !P1 ;  /* 0x000000122300780c */ /* 0x000fe20004fc1670 */
[----:B------:R-:W-:Y:S01]  /*c650*/  FMUL R219, R219, UR20 ;  /* 0x00000014dbdb7c20 */ /* 0x000fe20008400000 */
[----:B------:R-:W-:Y:S01]  /*c660*/  F2FP.SATFINITE.E4M3.F32.PACK_AB_MERGE_C R33, RZ, R222, RZ ;  /* 0x000000deff21723e */ /* 0x000fe200048070ff */
[----:B--2---:R-:W2:Y:S01]  /*c670*/  LDL.LU R227, [R1+0x8] ;  /* 0x0000080001e37983 */ /* 0x004ea20000300800 */
[----:B------:R-:W-:-:S02]  /*c680*/  F2FP.SATFINITE.E4M3.F32.PACK_AB_MERGE_C R221, RZ, R221, RZ ;  /* 0x000000ddffdd723e */ /* 0x000fc400048070ff */
[----:B0-----:R-:W-:Y:S01]  /*c690*/  F2FP.SATFINITE.E4M3.F32.PACK_AB_MERGE_C R29, RZ, R220, RZ ;  /* 0x000000dcff1d723e */ /* 0x001fe200048070ff */
[----:B------:R-:W3:Y:S04]  /*c6a0*/  LDL.LU R226, [R1+0x4] ;  /* 0x0000040001e27983 */ /* 0x000ee80000300800 */
[----:B------:R-:W4:Y:S01]  /*c6b0*/  LDL.LU R224, [R1] ;  /* 0x0000000001e07983 */ /* 0x000f220000300800 */
[----:B------:R-:W-:-:S03]  /*c6c0*/  F2FP.SATFINITE.E4M3.F32.PACK_AB_MERGE_C R219, RZ, R219, RZ ;  /* 0x000000dbffdb723e */ /* 0x000fc600048070ff */
[----:B------:R-:W-:Y:S01]  /*c6d0*/  @!P3 STG.E.U8 desc[UR18][R26.64+0x8], R33 ;  /* 0x000008211a00b986 */ /* 0x000fe2000c101112 */
[----:B------:R-:W-:-:S03]  /*c6e0*/  ISETP.LT.OR P3, PT, R35, 0x11, !P0 ;  /* 0x000000112300780c */ /* 0x000fc60004761670 */
        /* <DEDUP_REMOVED lines=11> */
[----:B------:R-:W-:Y:S01]  /*c7a0*/  FMUL R214, R214, UR20 ;  /* 0x00000014d6d67c20 */ /* 0x000fe20008400000 */
[----:B------:R-:W-:Y:S01]  /*c7b0*/  F2FP.SATFINITE.E4M3.F32.PACK_AB_MERGE_C R217, RZ, R217, RZ ;  /* 0x000000d9ffd9723e */ /* 0x000fe200048070ff */
[----:B------:R-:W-:Y:S01]  /*c7c0*/  FMUL R213, R213, UR20 ;  /* 0x00000014d5d57c20 */ /* 0x000fe20008400000 */
[----:B0-----:R-:W-:Y:S01]  /*c7d0*/  F2FP.SATFINITE.E4M3.F32.PACK_AB_MERGE_C R29, RZ, R216, RZ ;  /* 0x000000d8ff1d723e */ /* 0x001fe200048070ff */
[----:B------:R-:W-:Y:S01]  /*c7e0*/  @!P3 STG.E.U8 desc[UR18][R26.64+0x10], R31 ;  /* 0x0000101f1a00b986 */ /* 0x000fe2000c101112 */
[----:B------:R-:W-:-:S02]  /*c7f0*/  F2FP.SATFINITE.E4M3.F32.PACK_AB_MERGE_C R215, RZ, R215, RZ ;  /* 0x000000d7ffd7723e */ /* 0x000fc400048070ff */
[C---:B------:R-:W-:Y:S01]  /*c800*/  ISETP.LT.OR P3, PT, R35.reuse, 0x19, !P0 ;  /* 0x000000192300780c */ /* 0x040fe20004761670 */
[----:B------:R-:W-:Y:S01]  /*c810*/  @!P4 STG.E.U8 desc[UR18][R26.64+0x11], R217 ;  /* 0x000011d91a00c986 */ /* 0x000fe2000c101112 */
[----:B------:R-:W-:-:S03]  /*c820*/  ISETP.LT.OR P4, PT, R35, 0x1a, !P0 ;  /* 0x0000001a2300780c */ /* 0x000fc60004781670 */
[----:B------:R0:W-:Y:S01]  /*c830*/  @!P5 STG.E.U8 desc[UR18][R24.64+0x18], R29 ;  /* 0x0000181d1800d986 */ /* 0x0001e2000c101112 */
[C---:B------:R-:W-:Y:S01]  /*c840*/  ISETP.LT.OR P5, PT, R35.reuse, 0x21, !P1 ;  /* 0x000000212300780c */ /* 0x040fe20004fa1670 */
[----:B------:R-:W-:Y:S02]  /*c850*/  FMUL R212, R212, UR20 ;  /* 0x00000014d4d47c20 */ /* 0x000fe40008400000 */
[----:B------:R-:W-:Y:S01]  /*c860*/  @!P6 STG.E.U8 desc[UR18][R24.64+0x19], R215 ;  /* 0x000019d71800e986 */ /* 0x000fe2000c101112 */
[----:B------:R-:W-:Y:S01]  /*c870*/  ISETP.LT.OR P6, PT, R35, 0x22, !P1 ;  /* 0x000000222300780c */ /* 0x000fe20004fc1670 */
[----:B------:R-:W-:Y:S01]  /*c880*/  FMUL R211, R211, UR20 ;  /* 0x00000014d3d37c20 */ /* 0x000fe20008400000 */
[----:B------:R-:W-:Y:S01]  /*c890*/  F2FP.SATFINITE.E4M3.F32.PACK_AB_MERGE_C R33, RZ, R214, RZ ;  /* 0x000000d6ff21723e */ /* 0x000fe200048070ff */
[----:B------:R-:W-:Y:S01]  /*c8a0*/  FMUL R210, R210, UR20 ;  /* 0x00000014d2d27c20 */ /* 0x000fe20008400000 */
[----:B------:R-:W-:Y:S01]  /*c8b0*/  F2FP.SATFINITE.E4M3.F32.PACK_AB_MERGE_C R213, RZ, R213, RZ ;  /* 0x000000d5ffd5723e */ /* 0x000fe200048070ff */
[----:B------:R-:W-:Y:S01]  /*c8c0*/  FMUL R209, R209, UR20 ;  /* 0x00000014d1d17c20 */ /* 0x000fe20008400000 */
        /* <DEDUP_REMOVED lines=8> */
[----:B------:R-:W-:-:S03]  /*c950*/  ISETP.LT.OR P5, PT, R35, 0x29, !P1 ;  /* 0x000000292300780c */ /* 0x000fc60004fa1670 */
        /* <DEDUP_REMOVED lines=240> */
[----:B------:R1:W-:Y:S01]  /*d860*/  @!P6 STG.E.U8 desc[UR18][R24.64+0x99], R23 ;  /* 0x000099171800e986 */ /* 0x0003e2000c101112 */
        /* <DEDUP_REMOVED lines=11> */
[----:B------:R0:W-:Y:S01]  /*d920*/  @!P4 STG.E.U8 desc[UR18][R26.64+0x99], R21 ;  /* 0x000099151a00c986 */ /* 0x0001e2000c101112 */
[----:B------:R-:W-:-:S03]  /*d930*/  ISETP.LT.OR P4, PT, R35, 0xa2, !P0 ;  /* 0x000000a22300780c */ /* 0x000fc60004781670 */
[----:B------:R-:W-:Y:S01]  /*d940*/  @!P5 STG.E.U8 desc[UR18][R24.64+0xa0], R29 ;  /* 0x0000a01d1800d986 */ /* 0x000fe2000c101112 */
[----:B------:R-:W-:-:S03]  /*d950*/  ISETP.LT.OR P5, PT, R35, 0xa9, !P1 ;  /* 0x000000a92300780c */ /* 0x000fc60004fa1670 */
[----:B------:R2:W-:Y:S01]  /*d960*/  @!P6 STG.E.U8 desc[UR18][R24.64+0xa1], R19 ;  /* 0x0000a1131800e986 */ /* 0x0005e2000c101112 */
[----:B------:R-:W-:Y:S01]  /*d970*/  ISETP.LT.OR P6, PT, R35, 0xaa, !P1 ;  /* 0x000000aa2300780c */ /* 0x000fe20004fc1670 */
[----:B------:R-:W-:Y:S01]  /*d980*/  FMUL R15, R15, UR20 ;  /* 0x000000140f0f7c20 */ /* 0x000fe20008400000 */
[----:B-1----:R-:W-:Y:S01]  /*d990*/  F2FP.SATFINITE.E4M3.F32.PACK_AB_MERGE_C R23, RZ, R18, RZ ;  /* 0x00000012ff17723e */ /* 0x002fe200048070ff */
[----:B------:R-:W-:Y:S01]  /*d9a0*/  FMUL R14, R14, UR20 ;  /* 0x000000140e0e7c20 */ /* 0x000fe20008400000 */
[----:B------:R-:W-:Y:S01]  /*d9b0*/  F2FP.SATFINITE.E4M3.F32.PACK_AB_MERGE_C R17, RZ, R17, RZ ;  /* 0x00000011ff11723e */ /* 0x000fe200048070ff */
[----:B------:R-:W-:Y:S01]  /*d9c0*/  FMUL R13, R13, UR20 ;  /* 0x000000140d0d7c20 */ /* 0x000fe20008400000 */
[----:B0-----:R-:W-:Y:S01]  /*d9d0*/  F2FP.SATFINITE.E4M3.F32.PACK_AB_MERGE_C R21, RZ, R16, RZ ;  /* 0x00000010ff15723e */ /* 0x001fe200048070ff */
[----:B------:R-:W-:Y:S01]  /*d9e0*/  @!P3 STG.E.U8 desc[UR18][R26.64+0xa0], R23 ;  /* 0x0000a0171a00b986 */ /* 0x000fe2000c101112 */
[----:B------:R-:W-:Y:S02]  /*d9f0*/  F2FP.SATFINITE.E4M3.F32.PACK_AB_MERGE_C R15, RZ, R15, RZ ;  /* 0x0000000fff0f723e */ /* 0x000fe400048070ff */
[C---:B------:R-:W-:Y:S01]  /*da00*/  ISETP.LT.OR P3, PT, R35.reuse, 0xa9, !P0 ;  /* 0x000000a92300780c */ /* 0x040fe20004761670 */
[----:B------:R-:W-:Y:S01]  /*da10*/  @!P4 STG.E.U8 desc[UR18][R26.64+0xa1], R17 ;  /* 0x0000a1111a00c986 */ /* 0x000fe2000c101112 */
[----:B------:R-:W-:-:S03]  /*da20*/  ISETP.LT.OR P4, PT, R35, 0xaa, !P0 ;  /* 0x000000aa2300780c */ /* 0x000fc60004781670 */
[----:B------:R-:W-:Y:S01]  /*da30*/  @!P5 STG.E.U8 desc[UR18][R24.64+0xa8], R21 ;  /* 0x0000a8151800d986 */ /* 0x000fe2000c101112 */
[C---:B------:R-:W-:Y:S01]  /*da40*/  ISETP.LT.OR P5, PT, R35.reuse, 0xb1, !P1 ;  /* 0x000000b12300780c */ /* 0x040fe20004fa1670 */
[----:B------:R-:W-:Y:S02]  /*da50*/  FMUL R12, R12, UR20 ;  /* 0x000000140c0c7c20 */ /* 0x000fe40008400000 */
[----:B------:R0:W-:Y:S01]  /*da60*/  @!P6 STG.E.U8 desc[UR18][R24.64+0xa9], R15 ;  /* 0x0000a90f1800e986 */ /* 0x0001e2000c101112 */
[----:B------:R-:W-:Y:S01]  /*da70*/  ISETP.LT.OR P6, PT, R35, 0xb2, !P1 ;  /* 0x000000b22300780c */ /* 0x000fe20004fc1670 */
[----:B------:R-:W-:Y:S01]  /*da80*/  FMUL R11, R11, UR20 ;  /* 0x000000140b0b7c20 */ /* 0x000fe20008400000 */
[----:B--2---:R-:W-:Y:S01]  /*da90*/  F2FP.SATFINITE.E4M3.F32.PACK_AB_MERGE_C R19, RZ, R14, RZ ;  /* 0x0000000eff13723e */ /* 0x004fe200048070ff */
[----:B------:R-:W2:Y:S01]  /*daa0*/  LDL.LU R223, [R1+0x18] ;  /* 0x0000180001df7983 */ /* 0x000ea20000300800 */
[----:B------:R-:W-:Y:S02]  /*dab0*/  F2FP.SATFINITE.E4M3.F32.PACK_AB_MERGE_C R13, RZ, R13, RZ ;  /* 0x0000000dff0d723e */ /* 0x000fe400048070ff */
[----:B------:R-:W-:Y:S01]  /*dac0*/  F2FP.SATFINITE.E4M3.F32.PACK_AB_MERGE_C R11, RZ, R11, RZ ;  /* 0x0000000bff0b723e */ /* 0x000fe200048070ff */
[----:B------:R-:W-:Y:S01]  /*dad0*/  @!P3 STG.E.U8 desc[UR18][R26.64+0xa8], R19 ;  /* 0x0000a8131a00b986 */ /* 0x000fe2000c101112 */
[----:B0-----:R-:W-:-:S03]  /*dae0*/  F2FP.SATFINITE.E4M3.F32.PACK_AB_MERGE_C R15, RZ, R12, RZ ;  /* 0x0000000cff0f723e */ /* 0x001fc600048070ff */
[----:B------:R0:W-:Y:S01]  /*daf0*/  @!P4 STG.E.U8 desc[UR18][R26.64+0xa9], R13 ;  /* 0x0000a90d1a00c986 */ /* 0x0001e2000c101112 */
[C---:B------:R-:W-:Y:S02]  /*db00*/  ISETP.LT.OR P3, PT, R35.reuse, 0xb1, !P0 ;  /* 0x000000b12300780c */ /* 0x040fe40004761670 */
[C---:B------:R-:W-:Y:S01]  /*db10*/  ISETP.LT.OR P4, PT, R35.reuse, 0xb2, !P0 ;  /* 0x000000b22300780c */ /* 0x040fe20004781670 */
[----:B------:R-:W-:Y:S01]  /*db20*/  @!P5 STG.E.U8 desc[UR18][R24.64+0xb0], R15 ;  /* 0x0000b00f1800d986 */ /* 0x000fe2000c101112 */
[----:B------:R-:W-:Y:S01]  /*db30*/  ISETP.LT.OR P5, PT, R35, 0xb9, !P1 ;  /* 0x000000b92300780c */ /* 0x000fe20004fa1670 */
[----:B------:R-:W-:Y:S01]  /*db40*/  FMUL R10, R10, UR20 ;  /* 0x000000140a0a7c20 */ /* 0x000fe20008400000 */
[----:B------:R-:W-:Y:S01]  /*db50*/  FMUL R9, R9, UR20 ;  /* 0x0000001409097c20 */ /* 0x000fe20008400000 */
[----:B------:R-:W2:Y:S01]  /*db60*/  LDL.LU R222, [R1+0x14] ;  /* 0x0000140001de7983 */ /* 0x000ea20000300800 */
[----:B------:R-:W-:-:S03]  /*db70*/  FMUL R8, R8, UR20 ;  /* 0x0000001408087c20 */ /* 0x000fc60008400000 */
[----:B------:R-:W2:Y:S01]  /*db80*/  LDL.LU R220, [R1+0x10] ;  /* 0x0000100001dc7983 */ /* 0x000ea20000300800 */
[----:B------:R-:W-:-:S03]  /*db90*/  F2FP.SATFINITE.E4M3.F32.PACK_AB_MERGE_C R17, RZ, R10, RZ ;  /* 0x0000000aff11723e */ /* 0x000fc600048070ff */
[----:B------:R-:W2:Y:S01]  /*dba0*/  LDL.LU R221, [R1+0xc] ;  /* 0x00000c0001dd7983 */ /* 0x000ea20000300800 */
[----:B------:R-:W-:Y:S01]  /*dbb0*/  F2FP.SATFINITE.E4M3.F32.PACK_AB_MERGE_C R9, RZ, R9, RZ ;  /* 0x00000009ff09723e */ /* 0x000fe200048070ff */
[----:B------:R-:W-:Y:S01]  /*dbc0*/  FMUL R7, R7, UR20 ;  /* 0x0000001407077c20 */ /* 0x000fe20008400000 */
[----:B0-----:R-:W-:Y:S01]  /*dbd0*/  F2FP.SATFINITE.E4M3.F32.PACK_AB_MERGE_C R13, RZ, R8, RZ ;  /* 0x00000008ff0d723e */ /* 0x001fe200048070ff */
[----:B------:R0:W-:Y:S01]  /*dbe0*/  @!P6 STG.E.U8 desc[UR18][R24.64+0xb1], R11 ;  /* 0x0000b10b1800e986 */ /* 0x0001e2000c101112 */
[----:B------:R-:W-:Y:S01]  /*dbf0*/  ISETP.LT.OR P6, PT, R35, 0xba, !P1 ;  /* 0x000000ba2300780c */ /* 0x000fe20004fc1670 */
[----:B-----5:R-:W-:Y:S01]  /*dc00*/  FMUL R2, R2, UR20 ;  /* 0x0000001402027c20 */ /* 0x020fe20008400000 */
[----:B------:R-:W-:Y:S01]  /*dc10*/  F2FP.SATFINITE.E4M3.F32.PACK_AB_MERGE_C R7, RZ, R7, RZ ;  /* 0x00000007ff07723e */ /* 0x000fe200048070ff */
[----:B------:R-:W-:Y:S01]  /*dc20*/  @!P3 STG.E.U8 desc[UR18][R26.64+0xb0], R17 ;  /* 0x0000b0111a00b986 */ /* 0x000fe2000c101112 */
[----:B------:R-:W-:Y:S01]  /*dc30*/  FMUL R3, R3, UR20 ;  /* 0x0000001403037c20 */ /* 0x000fe20008400000 */
[----:B------:R-:W-:Y:S01]  /*dc40*/  FMUL R4, R4, UR20 ;  /* 0x0000001404047c20 */ /* 0x000fe20008400000 */
[C---:B------:R-:W-:Y:S01]  /*dc50*/  ISETP.LT.OR P3, PT, R35.reuse, 0xb9, !P0 ;  /* 0x000000b92300780c */ /* 0x040fe20004761670 */
[----:B------:R1:W-:Y:S01]  /*dc60*/  @!P4 STG.E.U8 desc[UR18][R26.64+0xb1], R9 ;  /* 0x0000b1091a00c986 */ /* 0x0003e2000c101112 */
[----:B------:R-:W-:Y:S01]  /*dc70*/  ISETP.LT.OR P4, PT, R35, 0xba, !P0 ;  /* 0x000000ba2300780c */ /* 0x000fe20004781670 */
[----:B------:R-:W-:Y:S01]  /*dc80*/  FMUL R6, R6, UR20 ;  /* 0x0000001406067c20 */ /* 0x000fe20008400000 */
[----:B------:R-:W-:Y:S01]  /*dc90*/  FMUL R5, R5, UR20 ;  /* 0x0000001405057c20 */ /* 0x000fe20008400000 */
[----:B------:R3:W-:Y:S01]  /*dca0*/  @!P5 STG.E.U8 desc[UR18][R24.64+0xb8], R13 ;  /* 0x0000b80d1800d986 */ /* 0x0007e2000c101112 */
[----:B------:R-:W-:Y:S01]  /*dcb0*/  ISETP.LT.OR P5, PT, R35, 0xc1, !P1 ;  /* 0x000000c12300780c */ /* 0x000fe20004fa1670 */
[----:B------:R-:W-:Y:S01]  /*dcc0*/  FMUL R0, R0, UR20 ;  /* 0x0000001400007c20 */ /* 0x000fe20008400000 */
[----:B0-----:R-:W-:Y:S01]  /*dcd0*/  F2FP.SATFINITE.E4M3.F32.PACK_AB_MERGE_C R11, RZ, R6, RZ ;  /* 0x00000006ff0b723e */ /* 0x001fe200048070ff */
[----:B------:R-:W2:Y:S01]  /*dce0*/  LDL.LU R225, [R1+0x1c] ;  /* 0x00001c0001e17983 */ /* 0x000ea20000300800 */
[----:B------:R-:W-:-:S03]  /*dcf0*/  F2FP.SATFINITE.E4M3.F32.PACK_AB_MERGE_C R5, RZ, R5, RZ ;  /* 0x00000005ff05723e */ /* 0x000fc600048070ff */
[----:B------:R0:W-:Y:S01]  /*dd00*/  @!P6 STG.E.U8 desc[UR18][R24.64+0xb9], R7 ;  /* 0x0000b9071800e986 */ /* 0x0001e2000c101112 */
[----:B-1----:R-:W-:Y:S01]  /*dd10*/  F2FP.SATFINITE.E4M3.F32.PACK_AB_MERGE_C R9, RZ, R4, RZ ;  /* 0x00000004ff09723e */ /* 0x002fe200048070ff */
[----:B------:R-:W-:Y:S01]  /*dd20*/  FMUL R4, R227, UR20 ;  /* 0x00000014e3047c20 */ /* 0x000fe20008400000 */
[C---:B------:R-:W-:Y:S01]  /*dd30*/  ISETP.LT.OR P6, PT, R35.reuse, 0xc2, !P1 ;  /* 0x000000c22300780c */ /* 0x040fe20004fc1670 */
[----:B------:R-:W-:Y:S01]  /*dd40*/  @!P3 STG.E.U8 desc[UR18][R26.64+0xb8], R11 ;  /* 0x0000b80b1a00b986 */ /* 0x000fe2000c101112 */
[----:B---3--:R-:W-:Y:S01]  /*dd50*/  F2FP.SATFINITE.E4M3.F32.PACK_AB_MERGE_C R13, RZ, R2, RZ ;  /* 0x00000002ff0d723e */ /* 0x008fe200048070ff */
[----:B----4-:R-:W-:Y:S01]  /*dd60*/  FMUL R2, R224, UR20 ;  /* 0x00000014e0027c20 */ /* 0x010fe20008400000 */
[----:B------:R-:W-:Y:S01]  /*dd70*/  ISETP.LT.OR P3, PT, R35, 0xc1, !P0 ;  /* 0x000000c12300780c */ /* 0x000fe20004761670 */
[----:B------:R-:W3:Y:S01]  /*dd80*/  LDL.LU R224, [R1+0x20] ;  /* 0x0000200001e07983 */ /* 0x000ee20000300800 */
[----:B0-----:R-:W-:Y:S01]  /*dd90*/  F2FP.SATFINITE.E4M3.F32.PACK_AB_MERGE_C R7, RZ, R3, RZ ;  /* 0x00000003ff07723e */ /* 0x001fe200048070ff */
[----:B------:R-:W-:-:S02]  /*dda0*/  FMUL R3, R226, UR20 ;  /* 0x00000014e2037c20 */ /* 0x000fc40008400000 */
[----:B------:R0:W-:Y:S01]  /*ddb0*/  @!P4 STG.E.U8 desc[UR18][R26.64+0xb9], R5 ;  /* 0x0000b9051a00c986 */ /* 0x0001e2000c101112 */
[----:B------:R-:W-:-:S03]  /*ddc0*/  ISETP.LT.OR P4, PT, R35, 0xc2, !P0 ;  /* 0x000000c22300780c */ /* 0x000fc60004781670 */
[----:B------:R-:W4:Y:S04]  /*ddd0*/  LDL.LU R226, [R1+0x24] ;  /* 0x0000240001e27983 */ /* 0x000f280000300800 */
[----:B------:R-:W4:Y:S04]  /*dde0*/  LDL.LU R227, [R1+0x28] ;  /* 0x0000280001e37983 */ /* 0x000f280000300800 */
[----:B------:R-:W-:Y:S01]  /*ddf0*/  @!P5 STG.E.U8 desc[UR18][R24.64+0xc0], R9 ;  /* 0x0000c0091800d986 */ /* 0x000fe2000c101112 */
[C---:B------:R-:W-:Y:S02]  /*de00*/  ISETP.LT.OR P5, PT, R35.reuse, 0xc9, !P1 ;  /* 0x000000c92300780c */ /* 0x040fe40004fa1670 */
[----:B0-----:R-:W-:Y:S01]  /*de10*/  F2FP.SATFINITE.E4M3.F32.PACK_AB_MERGE_C R5, RZ, R0, RZ ;  /* 0x00000000ff05723e */ /* 0x001fe200048070ff */
[----:B------:R0:W-:Y:S01]  /*de20*/  @!P6 STG.E.U8 desc[UR18][R24.64+0xc1], R7 ;  /* 0x0000c1071800e986 */ /* 0x0001e2000c101112 */
[----:B------:R-:W-:-:S03]  /*de30*/  ISETP.LT.OR P6, PT, R35, 0xca, !P1 ;  /* 0x000000ca2300780c */ /* 0x000fc60004fc1670 */
[----:B------:R-:W-:Y:S01]  /*de40*/  @!P3 STG.E.U8 desc[UR18][R26.64+0xc0], R13 ;  /* 0x0000c00d1a00b986 */ /* 0x000fe2000c101112 */
[----:B------:R-:W-:-:S03]  /*de50*/  ISETP.LT.OR P3, PT, R35, 0xc9, !P0 ;  /* 0x000000c92300780c */ /* 0x000fc60004761670 */
[----:B------:R1:W-:Y:S01]  /*de60*/  @!P4 STG.E.U8 desc[UR18][R26.64+0xc1], R5 ;  /* 0x0000c1051a00c986 */ /* 0x0003e2000c101112 */
[----:B0-----:R-:W-:Y:S02]  /*de70*/  F2FP.SATFINITE.E4M3.F32.PACK_AB_MERGE_C R7, RZ, R2, RZ ;  /* 0x00000002ff07723e */ /* 0x001fe400048070ff */
[----:B------:R-:W-:-:S03]  /*de80*/  ISETP.LT.OR P4, PT, R35, 0xca, !P0 ;  /* 0x000000ca2300780c */ /* 0x000fc60004781670 */
[----:B------:R0:W-:Y:S01]  /*de90*/  @!P5 STG.E.U8 desc[UR18][R24.64+0xc8], R7 ;  /* 0x0000c8071800d986 */ /* 0x0001e2000c101112 */
[----:B------:R-:W-:Y:S02]  /*dea0*/  ISETP.LT.OR P5, PT, R35, 0xd1, !P1 ;  /* 0x000000d12300780c */ /* 0x000fe40004fa1670 */
[----:B------:R-:W-:Y:S02]  /*deb0*/  F2FP.SATFINITE.E4M3.F32.PACK_AB_MERGE_C R9, RZ, R3, RZ ;  /* 0x00000003ff09723e */ /* 0x000fe400048070ff */
[----:B------:R-:W-:-:S03]  /*dec0*/  F2FP.SATFINITE.E4M3.F32.PACK_AB_MERGE_C R11, RZ, R4, RZ ;  /* 0x00000004ff0b723e */ /* 0x000fc600048070ff */
[----:B------:R0:W-:Y:S04]  /*ded0*/  @!P6 STG.E.U8 desc[UR18][R24.64+0xc9], R9 ;  /* 0x0000c9091800e986 */ /* 0x0001e8000c101112 */
[----:B------:R-:W-:Y:S01]  /*dee0*/  @!P3 STG.E.U8 desc[UR18][R26.64+0xc8], R11 ;  /* 0x0000c80b1a00b986 */ /* 0x000fe2000c101112 */
[----:B--2---:R-:W-:Y:S01]  /*def0*/  FMUL R2, R220, UR20 ;  /* 0x00000014dc027c20 */ /* 0x004fe20008400000 */
[----:B------:R-:W-:Y:S02]  /*df00*/  FMUL R0, R221, UR20 ;  /* 0x00000014dd007c20 */ /* 0x000fe40008400000 */
[----:B------:R-:W2:Y:S03]  /*df10*/  LDL.LU R221, [R1+0x2c] ;  /* 0x00002c0001dd7983 */ /* 0x000ea60000300800 */
[----:B-1----:R-:W-:Y:S01]  /*df20*/  F2FP.SATFINITE.E4M3.F32.PACK_AB_MERGE_C R5, RZ, R0, RZ ;  /* 0x00000000ff05723e */ /* 0x002fe200048070ff */
[----:B------:R-:W2:Y:S01]  /*df30*/  LDL.LU R220, [R1+0x30] ;  /* 0x0000300001dc7983 */ /* 0x000ea20000300800 */
[----:B------:R-:W-:Y:S01]  /*df40*/  FMUL R0, R223, UR20 ;  /* 0x00000014df007c20 */ /* 0x000fe20008400000 */
[----:B------:R-:W-:Y:S01]  /*df50*/  FMUL R3, R222, UR20 ;  /* 0x00000014de037c20 */ /* 0x000fe20008400000 */
[----:B0-----:R-:W-:Y:S01]  /*df60*/  F2FP.SATFINITE.E4M3.F32.PACK_AB_MERGE_C R7, RZ, R2, RZ ;  /* 0x00000002ff07723e */ /* 0x001fe200048070ff */
[----:B------:R-:W2:Y:S02]  /*df70*/  LDL.LU R222, [R1+0x34] ;  /* 0x0000340001de7983 */ /* 0x000ea40000300800 */
[----:B------:R-:W-:-:S02]  /*df80*/  F2FP.SATFINITE.E4M3.F32.PACK_AB_MERGE_C R13, RZ, R0, RZ ;  /* 0x00000000ff0d723e */ /* 0x000fc400048070ff */
[----:B------:R-:W2:Y:S01]  /*df90*/  LDL.LU R223, [R1+0x38] ;  /* 0x0000380001df7983 */ /* 0x000ea20000300800 */
[----:B------:R-:W-:Y:S01]  /*dfa0*/  F2FP.SATFINITE.E4M3.F32.PACK_AB_MERGE_C R9, RZ, R3, RZ ;  /* 0x00000003ff09723e */ /* 0x000fe200048070ff */
[----:B------:R-:W-:Y:S02]  /*dfb0*/  FMUL R2, R225, UR20 ;  /* 0x00000014e1027c20 */ /* 0x000fe40008400000 */
[----:B------:R-:W2:Y:S04]  /*dfc0*/  LDL.LU R225, [R1+0x3c] ;  /* 0x00003c0001e17983 */ /* 0x000ea80000300800 */
[----:B------:R-:W-:Y:S01]  /*dfd0*/  @!P4 STG.E.U8 desc[UR18][R26.64+0xc9], R5 ;  /* 0x0000c9051a00c986 */ /* 0x000fe2000c101112 */
[----:B---3--:R-:W-:-:S03]  /*dfe0*/  FMUL R0, R224, UR20 ;  /* 0x00000014e0007c20 */ /* 0x008fc60008400000 */
[----:B------:R0:W-:Y:S04]  /*dff0*/  @!P5 STG.E.U8 desc[UR18][R24.64+0xd0], R7 ;  /* 0x0000d0071800d986 */ /* 0x0001e8000c101112 */
[----:B------:R-:W3:Y:S01]  /*e000*/  LDL.LU R224, [R1+0x40] ;  /* 0x0000400001e07983 */ /* 0x000ee20000300800 */
[----:B----4-:R-:W-:-:S03]  /*e010*/  FMUL R3, R226, UR20 ;  /* 0x00000014e2037c20 */ /* 0x010fc60008400000 */
[----:B------:R-:W4:Y:S01]  /*e020*/  LDL.LU R226, [R1+0x44] ;  /* 0x0000440001e27983 */ /* 0x000f220000300800 */
[----:B0-----:R-:W-:Y:S01]  /*e030*/  F2FP.SATFINITE.E4M3.F32.PACK_AB_MERGE_C R7, RZ, R0, RZ ;  /* 0x00000000ff07723e */ /* 0x001fe200048070ff */
[----:B------:R-:W-:Y:S02]  /*e040*/  FMUL R0, R227, UR20 ;  /* 0x00000014e3007c20 */ /* 0x000fe40008400000 */
[----:B------:R-:W4:Y:S01]  /*e050*/  LDL.LU R227, [R1+0x48] ;  /* 0x0000480001e37983 */ /* 0x000f220000300800 */
[C---:B------:R-:W-:Y:S02]  /*e060*/  ISETP.LT.OR P6, PT, R35.reuse, 0xd2, !P1 ;  /* 0x000000d22300780c */ /* 0x040fe40004fc1670 */
[C---:B------:R-:W-:Y:S01]  /*e070*/  ISETP.LT.OR P4, PT, R35.reuse, 0xd2, !P0 ;  /* 0x000000d22300780c */ /* 0x040fe20004781670 */
[----:B------:R-:W4:Y:S01]  /*e080*/  LDL.LU R219, [R1+0x4c] ;  /* 0x00004c0001db7983 */ /* 0x000f220000300800 */
[----:B------:R-:W-:Y:S02]  /*e090*/  F2FP.SATFINITE.E4M3.F32.PACK_AB_MERGE_C R5, RZ, R2, RZ ;  /* 0x00000002ff05723e */ /* 0x000fe400048070ff */
[----:B------:R-:W-:-:S02]  /*e0a0*/  ISETP.LT.OR P3, PT, R35, 0xd1, !P0 ;  /* 0x000000d12300780c */ /* 0x000fc40004761670 */
[----:B------:R-:W-:Y:S02]  /*e0b0*/  ISETP.LT.OR P5, PT, R35, 0xd9, !P1 ;  /* 0x000000d92300780c */ /* 0x000fe40004fa1670 */
[----:B------:R-:W-:-:S03]  /*e0c0*/  F2FP.SATFINITE.E4M3.F32.PACK_AB_MERGE_C R11, RZ, R0, RZ ;  /* 0x00000000ff0b723e */ /* 0x000fc600048070ff */
[----:B------:R0:W-:Y:S01]  /*e0d0*/  @!P6 STG.E.U8 desc[UR18][R24.64+0xd1], R9 ;  /* 0x0000d1091800e986 */ /* 0x0001e2000c101112 */
[----:B------:R-:W-:-:S03]  /*e0e0*/  ISETP.LT.OR P6, PT, R35, 0xda, !P1 ;  /* 0x000000da2300780c */ /* 0x000fc60004fc1670 */
[----:B------:R1:W-:Y:S01]  /*e0f0*/  @!P4 STG.E.U8 desc[UR18][R26.64+0xd1], R5 ;  /* 0x0000d1051a00c986 */ /* 0x0003e2000c101112 */
[----:B------:R-:W-:-:S03]  /*e100*/  ISETP.LT.OR P4, PT, R35, 0xda, !P0 ;  /* 0x000000da2300780c */ /* 0x000fc60004781670 */
[----:B------:R-:W-:Y:S01]  /*e110*/  @!P3 STG.E.U8 desc[UR18][R26.64+0xd0], R13 ;  /* 0x0000d00d1a00b986 */ /* 0x000fe2000c101112 */
[----:B0-----:R-:W-:-:S03]  /*e120*/  F2FP.SATFINITE.E4M3.F32.PACK_AB_MERGE_C R9, RZ, R3, RZ ;  /* 0x00000003ff09723e */ /* 0x001fc600048070ff */
[----:B------:R0:W-:Y:S04]  /*e130*/  @!P5 STG.E.U8 desc[UR18][R24.64+0xd8], R7 ;  /* 0x0000d8071800d986 */ /* 0x0001e8000c101112 */
[----:B------:R0:W-:Y:S01]  /*e140*/  @!P6 STG.E.U8 desc[UR18][R24.64+0xd9], R9 ;  /* 0x0000d9091800e986 */ /* 0x0001e2000c101112 */
[----:B--2---:R-:W-:-:S03]  /*e150*/  FMUL R0, R221, UR20 ;  /* 0x00000014dd007c20 */ /* 0x004fc60008400000 */
[----:B------:R-:W2:Y:S01]  /*e160*/  LDL.LU R221, [R1+0x50] ;  /* 0x0000500001dd7983 */ /* 0x000ea20000300800 */
[----:B------:R-:W-:-:S03]  /*e170*/  FMUL R2, R220, UR20 ;  /* 0x00000014dc027c20 */ /* 0x000fc60008400000 */
[----:B------:R-:W2:Y:S01]  /*e180*/  LDL.LU R220, [R1+0x54] ;  /* 0x0000540001dc7983 */ /* 0x000ea20000300800 */
[----:B-1----:R-:W-:Y:S01]  /*e190*/  F2FP.SATFINITE.E4M3.F32.PACK_AB_MERGE_C R5, RZ, R0, RZ ;  /* 0x00000000ff05723e */ /* 0x002fe200048070ff */
[----:B------:R-:W-:Y:S02]  /*e1a0*/  FMUL R3, R222, UR20 ;  /* 0x00000014de037c20 */ /* 0x000fe40008400000 */
[----:B------:R-:W2:Y:S01]  /*e1b0*/  LDL.LU R222, [R1+0x58] ;  /* 0x0000580001de7983 */ /* 0x000ea20000300800 */
[----:B0-----:R-:W-:Y:S01]  /*e1c0*/  F2FP.SATFINITE.E4M3.F32.PACK_AB_MERGE_C R7, RZ, R2, RZ ;  /* 0x00000002ff07723e */ /* 0x001fe200048070ff */
[----:B------:R-:W-:Y:S01]  /*e1d0*/  FMUL R4, R223, UR20 ;  /* 0x00000014df047c20 */ /* 0x000fe20008400000 */
[----:B------:R-:W-:Y:S01]  /*e1e0*/  F2FP.SATFINITE.E4M3.F32.PACK_AB_MERGE_C R9, RZ, R3, RZ ;  /* 0x00000003ff09723e */ /* 0x000fe200048070ff */
[----:B------:R-:W2:Y:S01]  /*e1f0*/  LDL.LU R223, [R1+0x5c] ;  /* 0x00005c0001df7983 */ /* 0x000ea20000300800 */
[----:B------:R-:W-:-:S03]  /*e200*/  FMUL R0, R225, UR20 ;  /* 0x00000014e1007c20 */ /* 0x000fc60008400000 */
[----:B------:R0:W-:Y:S04]  /*e210*/  @!P4 STG.E.U8 desc[UR18][R26.64+0xd9], R5 ;  /* 0x0000d9051a00c986 */ /* 0x0001e8000c101112 */
[----:B------:R-:W2:Y:S01]  /*e220*/  LDL.LU R225, [R1+0x60] ;  /* 0x0000600001e17983 */ /* 0x000ea20000300800 */
[----:B0-----:R-:W-:Y:S01]  /*e230*/  F2FP.SATFINITE.E4M3.F32.PACK_AB_MERGE_C R5, RZ, R0, RZ ;  /* 0x00000000ff05723e */ /* 0x001fe200048070ff */
[----:B---3--:R-:W-:Y:S02]  /*e240*/  FMUL R2, R224, UR20 ;  /* 0x00000014e0027c20 */ /* 0x008fe40008400000 */
[----:B------:R-:W3:Y:S01]  /*e250*/  LDL.LU R224, [R1+0x64] ;  /* 0x0000640001e07983 */ /* 0x000ee20000300800 */
[----:B----4-:R-:W-:-:S03]  /*e260*/  FMUL R3, R226, UR20 ;  /* 0x00000014e2037c20 */ /* 0x010fc60008400000 */
[----:B------:R-:W4:Y:S01]  /*e270*/  LDL.LU R226, [R1+0x68] ;  /* 0x0000680001e27983 */ /* 0x000f220000300800 */
[----:B------:R-:W-:-:S03]  /*e280*/  FMUL R0, R227, UR20 ;  /* 0x00000014e3007c20 */ /* 0x000fc60008400000 */
[----:B------:R-:W4:Y:S01]  /*e290*/  LDL.LU R227, [R1+0x6c] ;  /* 0x00006c0001e37983 */ /* 0x000f220000300800 */
[C---:B------:R-:W-:Y:S02]  /*e2a0*/  ISETP.LT.OR P3, PT, R35.reuse, 0xd9, !P0 ;  /* 0x000000d92300780c */ /* 0x040fe40004761670 */
[C---:B------:R-:W-:Y:S02]  /*e2b0*/  ISETP.LT.OR P5, PT, R35.reuse, 0xe1, !P1 ;  /* 0x000000e12300780c */ /* 0x040fe40004fa1670 */
[C---:B------:R-:W-:Y:S02]  /*e2c0*/  ISETP.LT.OR P6, PT, R35.reuse, 0xe2, !P1 ;  /* 0x000000e22300780c */ /* 0x040fe40004fc1670 */
[----:B------:R-:W-:-:S07]  /*e2d0*/  ISETP.LT.OR P4, PT, R35, 0xe2, !P0 ;  /* 0x000000e22300780c */ /* 0x000fce0004781670 */
[----:B------:R-:W-:Y:S01]  /*e2e0*/  @!P3 STG.E.U8 desc[UR18][R26.64+0xd8], R11 ;  /* 0x0000d80b1a00b986 */ /* 0x000fe2000c101112 */
[----:B------:R-:W-:-:S03]  /*e2f0*/  ISETP.LT.OR P3, PT, R35, 0xe1, !P0 ;  /* 0x000000e12300780c */ /* 0x000fc60004761670 */
[----:B------:R0:W-:Y:S01]  /*e300*/  @!P5 STG.E.U8 desc[UR18][R24.64+0xe0], R7 ;  /* 0x0000e0071800d986 */ /* 0x0001e2000c101112 */
[----:B------:R-:W-:-:S03]  /*e310*/  ISETP.LT.OR P5, PT, R35, 0xe9, !P1 ;  /* 0x000000e92300780c */ /* 0x000fc60004fa1670 */
[----:B------:R1:W-:Y:S01]  /*e320*/  @!P6 STG.E.U8 desc[UR18][R24.64+0xe1], R9 ;  /* 0x0000e1091800e986 */ /* 0x0003e2000c101112 */
[----:B------:R-:W-:Y:S02]  /*e330*/  ISETP.LT.OR P6, PT, R35, 0xea, !P1 ;  /* 0x000000ea2300780c */ /* 0x000fe40004fc1670 */
[----:B------:R-:W-:Y:S01]  /*e340*/  F2FP.SATFINITE.E4M3.F32.PACK_AB_MERGE_C R13, RZ, R4, RZ ;  /* 0x00000004ff0d723e */ /* 0x000fe200048070ff */
[----:B------:R1:W-:Y:S01]  /*e350*/  @!P4 STG.E.U8 desc[UR18][R26.64+0xe1], R5 ;  /* 0x0000e1051a00c986 */ /* 0x0003e2000c101112 */
[----:B0-----:R-:W-:-:S03]  /*e360*/  F2FP.SATFINITE.E4M3.F32.PACK_AB_MERGE_C R7, RZ, R2, RZ ;  /* 0x00000002ff07723e */ /* 0x001fc600048070ff */
[----:B------:R-:W-:Y:S01]  /*e370*/  @!P3 STG.E.U8 desc[UR18][R26.64+0xe0], R13 ;  /* 0x0000e00d1a00b986 */ /* 0x000fe2000c101112 */
[----:B-1----:R-:W-:-:S03]  /*e380*/  F2FP.SATFINITE.E4M3.F32.PACK_AB_MERGE_C R9, RZ, R3, RZ ;  /* 0x00000003ff09723e */ /* 0x002fc600048070ff */
[----:B------:R0:W-:Y:S01]  /*e390*/  @!P5 STG.E.U8 desc[UR18][R24.64+0xe8], R7 ;  /* 0x0000e8071800d986 */ /* 0x0001e2000c101112 */
[C---:B------:R-:W-:Y:S02]  /*e3a0*/  ISETP.LT.OR P3, PT, R35.reuse, 0xe9, !P0 ;  /* 0x000000e92300780c */ /* 0x040fe40004761670 */
[C---:B------:R-:W-:Y:S01]  /*e3b0*/  ISETP.LT.OR P4, PT, R35.reuse, 0xea, !P0 ;  /* 0x000000ea2300780c */ /* 0x040fe20004781670 */
[----:B------:R1:W-:Y:S01]  /*e3c0*/  @!P6 STG.E.U8 desc[UR18][R24.64+0xe9], R9 ;  /* 0x0000e9091800e986 */ /* 0x0003e2000c101112 */
[----:B------:R-:W-:Y:S01]  /*e3d0*/  ISETP.LT.OR P5, PT, R35, 0xf1, !P1 ;  /* 0x000000f12300780c */ /* 0x000fe20004fa1670 */
[----:B------:R-:W-:Y:S01]  /*e3e0*/  FMUL R2, R219, UR20 ;  /* 0x00000014db027c20 */ /* 0x000fe20008400000 */
[----:B------:R-:W-:Y:S02]  /*e3f0*/  ISETP.LT.OR P6, PT, R35, 0xf2, !P1 ;  /* 0x000000f22300780c */ /* 0x000fe40004fc1670 */
[----:B------:R-:W-:Y:S02]  /*e400*/  F2FP.SATFINITE.E4M3.F32.PACK_AB_MERGE_C R11, RZ, R0, RZ ;  /* 0x00000000ff0b723e */ /* 0x000fe400048070ff */
[----:B------:R-:W-:-:S03]  /*e410*/  F2FP.SATFINITE.E4M3.F32.PACK_AB_MERGE_C R5, RZ, R2, RZ ;  /* 0x00000002ff05723e */ /* 0x000fc600048070ff */
[----:B------:R-:W-:Y:S01]  /*e420*/  @!P3 STG.E.U8 desc[UR18][R26.64+0xe8], R11 ;  /* 0x0000e80b1a00b986 */ /* 0x000fe2000c101112 */
[----:B------:R-:W-:-:S03]  /*e430*/  ISETP.LT.OR P3, PT, R35, 0xf1, !P0 ;  /* 0x000000f12300780c */ /* 0x000fc60004761670 */
[----:B------:R-:W-:Y:S01]  /*e440*/  @!P4 STG.E.U8 desc[UR18][R26.64+0xe9], R5 ;  /* 0x0000e9051a00c986 */ /* 0x000fe2000c101112 */
[C---:B------:R-:W-:Y:S02]  /*e450*/  ISETP.LT.OR P4, PT, R35.reuse, 0xf9, !P1 ;  /* 0x000000f92300780c */ /* 0x040fe40004f81670 */
[----:B------:R-:W-:Y:S01]  /*e460*/  ISETP.LT.OR P1, PT, R35, 0xfa, !P1 ;  /* 0x000000fa2300780c */ /* 0x000fe20004f21670 */
[----:B--2---:R-:W-:Y:S01]  /*e470*/  FMUL R0, R221, UR20 ;  /* 0x00000014dd007c20 */ /* 0x004fe20008400000 */
[----:B------:R-:W-:-:S04]  /*e480*/  FMUL R3, R220, UR20 ;  /* 0x00000014dc037c20 */ /* 0x000fc80008400000 */
[----:B0-----:R-:W-:Y:S02]  /*e490*/  F2FP.SATFINITE.E4M3.F32.PACK_AB_MERGE_C R7, RZ, R0, RZ ;  /* 0x00000000ff07723e */ /* 0x001fe400048070ff */
[----:B-1----:R-:W-:Y:S01]  /*e4a0*/  F2FP.SATFINITE.E4M3.F32.PACK_AB_MERGE_C R9, RZ, R3, RZ ;  /* 0x00000003ff09723e */ /* 0x002fe200048070ff */
[----:B------:R-:W-:Y:S02]  /*e4b0*/  FMUL R0, R222, UR20 ;  /* 0x00000014de007c20 */ /* 0x000fe40008400000 */
[----:B------:R0:W-:Y:S01]  /*e4c0*/  @!P5 STG.E.U8 desc[UR18][R24.64+0xf0], R7 ;  /* 0x0000f0071800d986 */ /* 0x0001e2000c101112 */
[----:B------:R-:W-:-:S03]  /*e4d0*/  ISETP.LT.OR P5, PT, R35, 0xf2, !P0 ;  /* 0x000000f22300780c */ /* 0x000fc600047a1670 */
[----:B------:R1:W-:Y:S01]  /*e4e0*/  @!P6 STG.E.U8 desc[UR18][R24.64+0xf1], R9 ;  /* 0x0000f1091800e986 */ /* 0x0003e2000c101112 */
[----:B------:R-:W-:Y:S02]  /*e4f0*/  ISETP.LT.OR P6, PT, R35, 0xf9, !P0 ;  /* 0x000000f92300780c */ /* 0x000fe400047c1670 */
[----:B------:R-:W-:Y:S01]  /*e500*/  F2FP.SATFINITE.E4M3.F32.PACK_AB_MERGE_C R13, RZ, R0, RZ ;  /* 0x00000000ff0d723e */ /* 0x000fe200048070ff */
[----:B------:R-:W-:Y:S01]  /*e510*/  FMUL R0, R223, UR20 ;  /* 0x00000014df007c20 */ /* 0x000fe20008400000 */
[----:B------:R-:W-:Y:S01]  /*e520*/  ISETP.LT.OR P0, PT, R35, 0xfa, !P0 ;  /* 0x000000fa2300780c */ /* 0x000fe20004701670 */
[----:B------:R-:W-:-:S03]  /*e530*/  FMUL R2, R225, UR20 ;  /* 0x00000014e1027c20 */ /* 0x000fc60008400000 */
[----:B0-----:R-:W-:Y:S02]  /*e540*/  F2FP.SATFINITE.E4M3.F32.PACK_AB_MERGE_C R7, RZ, R0, RZ ;  /* 0x00000000ff07723e */ /* 0x001fe400048070ff */
[----:B-1----:R-:W-:Y:S01]  /*e550*/  F2FP.SATFINITE.E4M3.F32.PACK_AB_MERGE_C R9, RZ, R2, RZ ;  /* 0x00000002ff09723e */ /* 0x002fe200048070ff */
[----:B---3--:R-:W-:Y:S01]  /*e560*/  FMUL R3, R224, UR20 ;  /* 0x00000014e0037c20 */ /* 0x008fe20008400000 */
[----:B----4-:R-:W-:Y:S01]  /*e570*/  FMUL R4, R226, UR20 ;  /* 0x00000014e2047c20 */ /* 0x010fe20008400000 */
[----:B------:R-:W-:-:S03]  /*e580*/  FMUL R5, R227, UR20 ;  /* 0x00000014e3057c20 */ /* 0x000fc60008400000 */
[----:B------:R-:W-:Y:S02]  /*e590*/  F2FP.SATFINITE.E4M3.F32.PACK_AB_MERGE_C R3, RZ, R3, RZ ;  /* 0x00000003ff03723e */ /* 0x000fe400048070ff */
[----:B------:R-:W-:Y:S02]  /*e5a0*/  F2FP.SATFINITE.E4M3.F32.PACK_AB_MERGE_C R11, RZ, R4, RZ ;  /* 0x00000004ff0b723e */ /* 0x000fe400048070ff */
[----:B------:R-:W-:Y:S01]  /*e5b0*/  F2FP.SATFINITE.E4M3.F32.PACK_AB_MERGE_C R5, RZ, R5, RZ ;  /* 0x00000005ff05723e */ /* 0x000fe200048070ff */
[----:B------:R0:W-:Y:S04]  /*e5c0*/  @!P3 STG.E.U8 desc[UR18][R26.64+0xf0], R13 ;  /* 0x0000f00d1a00b986 */ /* 0x0001e8000c101112 */
[----:B------:R0:W-:Y:S04]  /*e5d0*/  @!P5 STG.E.U8 desc[UR18][R26.64+0xf1], R7 ;  /* 0x0000f1071a00d986 */ /* 0x0001e8000c101112 */
[----:B------:R0:W-:Y:S04]  /*e5e0*/  @!P4 STG.E.U8 desc[UR18][R24.64+0xf8], R9 ;  /* 0x0000f8091800c986 */ /* 0x0001e8000c101112 */
[----:B------:R0:W-:Y:S04]  /*e5f0*/  @!P1 STG.E.U8 desc[UR18][R24.64+0xf9], R3 ;  /* 0x0000f90318009986 */ /* 0x0001e8000c101112 */
[----:B------:R0:W-:Y:S04]  /*e600*/  @!P6 STG.E.U8 desc[UR18][R26.64+0xf8], R11 ;  /* 0x0000f80b1a00e986 */ /* 0x0001e8000c101112 */
[----:B------:R0:W-:Y:S02]  /*e610*/  @!P0 STG.E.U8 desc[UR18][R26.64+0xf9], R5 ;  /* 0x0000f9051a008986 */ /* 0x0001e4000c101112 */
.L_x_295:
[----:B------:R-:W-:Y:S05]  /*e620*/  BSYNC B0 ;  /* 0x0000000000007941 */ /* 0x000fea0003800000 */
.L_x_37:
[----:B0----5:R-:W2:Y:S04]  /*e630*/  LDL.LU R3, [R1+0x78] ;  /* 0x0000780001037983 */ /* 0x021ea80000300800 */
[----:B------:R-:W2:Y:S01]  /*e640*/  LDL.LU R2, [R1+0x7c] ;  /* 0x00007c0001027983 */ /* 0x000ea20000300800 */
[----:B------:R-:W-:Y:S01]  /*e650*/  ULDC UR6, c[0x0][0xc] ;  /* 0x0000030000067ab9 */ /* 0x000fe20000000800 */
[----:B------:R-:W-:Y:S01]  /*e660*/  ULDC UR7, c[0x0][0x10] ;  /* 0x0000040000077ab9 */ /* 0x000fe20000000800 */
[----:B------:R-:W2:Y:S01]  /*e670*/  LDC R5, c[0x0][0x14] ;  /* 0x00000500ff057b82 */ /* 0x000ea20000000800 */
[----:B------:R-:W-:Y:S01]  /*e680*/  UIMAD.WIDE.U32 UR6, UR6, UR7, URZ ;  /* 0x00000007060672a5 */ /* 0x000fe2000f8e003f */
[----:B------:R-:W-:Y:S01]  /*e690*/  PRMT R0, RZ, 0x7610, R0 ;  /* 0x00007610ff007816 */ /* 0x000fe20000000000 */
[----:B------:R-:W-:-:S04]  /*e6a0*/  UMOV UR22, 0xffffffff ;  /* 0xffffffff00167882 */ /* 0x000fc80000000000 */
[----:B--2---:R-:W-:-:S04]  /*e6b0*/  IMAD.WIDE.U32 R2, R5, UR6, R2 ;  /* 0x0000000605027c25 */ /* 0x004fc8000f8e0002 */
[----:B------:R-:W-:Y:S01]  /*e6c0*/  IMAD R5, R5, UR7, RZ ;  /* 0x0000000705057c24 */ /* 0x000fe2000f8e02ff */
[----:B------:R-:W-:Y:S01]  /*e6d0*/  ULDC.64 UR6, c[0x0][0x650] ;  /* 0x0001940000067ab9 */ /* 0x000fe20000000a00 */
[----:B------:R-:W-:Y:S01]  /*e6e0*/  IMAD.MOV.U32 R19, RZ, RZ, R2 ;  /* 0x000000ffff137224 */ /* 0x000fe200078e0002 */
[----:B------:R-:W-:Y:S01]  /*e6f0*/  ISETP.GE.U32.AND P0, PT, R2, UR6, PT ;  /* 0x0000000602007c0c */ /* 0x000fe2000bf06070 */
[----:B------:R-:W-:Y:S02]  /*e700*/  IMAD.IADD R22, R3, 0x1, R5 ;  /* 0x0000000103167824 */ /* 0x000fe400078e0205 */
[----:B------:R-:W-:-:S03]  /*e710*/  IMAD.MOV.U32 R2, RZ, RZ, -0x1 ;  /* 0xffffffffff027424 */ /* 0x000fc600078e00ff */
[----:B------:R0:W-:Y:S01]  /*e720*/  STL [R1+0x78], R22 ;  /* 0x0000781601007387 */ /* 0x0001e20000100800 */
[----:B------:R-:W-:-:S03]  /*e730*/  ISETP.GE.U32.AND.EX P0, PT, R22, UR7, PT, P0 ;  /* 0x0000000716007c0c */ /* 0x000fc6000bf06100 */
[----:B------:R0:W-:Y:S04]  /*e740*/  STL [R1+0x7c], R19 ;  /* 0x00007c1301007387 */ /* 0x0001e80000100800 */
[----:B------:R0:W-:Y:S06]  /*e750*/  STL [R1+0x80], R2 ;  /* 0x0000800201007387 */ /* 0x0001ec0000100800 */
[----:B------:R-:W-:Y:S05]  /*e760*/  @P0 BRA `(.L_x_296) ;  /* 0x00000004006c0947 */ /* 0x000fea0003800000 */
[----:B------:R-:W2:Y:S01]  /*e770*/  S2R R14, SR_CTAID.X ;  /* 0x00000000000e7919 */ /* 0x000ea20000002500 */
[----:B------:R-:W5:Y:S01]  /*e780*/  LDC.64 R8, c[0x0][0x628] ;  /* 0x00018a00ff087b82 */ /* 0x000f620000000a00 */
[----:B------:R-:W-:Y:S01]  /*e790*/  ULDC UR6, c[0x0][0x150] ;  /* 0x0000540000067ab9 */ /* 0x000fe20000000800 */
[----:B------:R-:W-:Y:S01]  /*e7a0*/  IMAD.MOV.U32 R6, RZ, RZ, R19 ;  /* 0x000000ffff067224 */ /* 0x000fe200078e0013 */
[----:B------:R-:W0:Y:S01]  /*e7b0*/  S2R R16, SR_CTAID.Y ;  /* 0x0000000000107919 */ /* 0x000e220000002600 */
[----:B------:R-:W-:-:S04]  /*e7c0*/  IMAD.MOV.U32 R7, RZ, RZ, R22 ;  /* 0x000000ffff077224 */ /* 0x000fc800078e0016 */
[----:B------:R-:W0:Y:S08]  /*e7d0*/  LDC R17, c[0x0][0x144] ;  /* 0x00005100ff117b82 */ /* 0x000e300000000800 */
[----:B------:R-:W0:Y:S08]  /*e7e0*/  LDC R10, c[0x0][0x630] ;  /* 0x00018c00ff0a7b82 */ /* 0x000e300000000800 */
[----:B------:R-:W0:Y:S01]  /*e7f0*/  LDC.64 R12, c[0x0][0x620] ;  /* 0x00018800ff0c7b82 */ /* 0x000e220000000a00 */
[----:B-----5:R-:W-:-:S04]  /*e800*/  ISETP.NE.U32.AND P0, PT, R8, RZ, PT ;  /* 0x000000ff0800720c */ /* 0x020fc80003f05070 */
[----:B------:R-:W-:Y:S02]  /*e810*/  ISETP.NE.AND.EX P0, PT, R9, RZ, PT, P0 ;  /* 0x000000ff0900720c */ /* 0x000fe40003f05300 */
[----:B--2---:R-:W-:-:S05]  /*e820*/  I2FP.F32.U32 R0, R14 ;  /* 0x0000000e00007245 */ /* 0x004fca0000201000 */
[----:B------:R-:W-:-:S04]  /*e830*/  FMUL R0, R0, UR6 ;  /* 0x0000000600007c20 */ /* 0x000fc80008400000 */
[----:B------:R2:W0:Y:S02]  /*e840*/  F2I.U32.TRUNC.NTZ R15, R0 ;  /* 0x00000000000f7305 */ /* 0x000424000020f000 */
[----:B------:R-:W-:Y:S05]  /*e850*/  @!P0 BRA `(.L_x_297) ;  /* 0x0000000000288947 */ /* 0x000fea0003800000 */
[----:B--2---:R-:W2:Y:S02]  /*e860*/  LDC R0, c[0x0][0x634] ;  /* 0x00018d00ff007b82 */ /* 0x004ea40000000800 */
[----:B--2---:R-:W-:-:S05]  /*e870*/  IADD3 R7, P0, R19, R0, RZ ;  /* 0x0000000013077210 */ /* 0x004fca0007f1e0ff */
[----:B------:R-:W-:-:S04]  /*e880*/  IMAD.X R11, RZ, RZ, R22, P0 ;  /* 0x000000ffff0b7224 */ /* 0x000fc800000e0616 */
[----:B0-----:R-:W-:-:S04]  /*e890*/  IMAD.WIDE.U32 R2, R11, R8, RZ ;  /* 0x000000080b027225 */ /* 0x001fc800078e00ff */
[----:B------:R-:W-:-:S04]  /*e8a0*/  IMAD.WIDE.U32 R4, P0, R7, R9, R2 ;  /* 0x0000000907047225 */ /* 0x000fc80007800002 */
[----:B------:R-:W-:-:S04]  /*e8b0*/  IMAD.WIDE.U32 R2, R7, R8, RZ ;  /* 0x0000000807027225 */ /* 0x000fc800078e00ff */
[----:B------:R-:W-:Y:S01]  /*e8c0*/  IMAD.X R7, RZ, RZ, RZ, P0 ;  /* 0x000000ffff077224 */ /* 0x000fe200000e06ff */
[----:B------:R-:W-:Y:S01]  /*e8d0*/  IADD3 RZ, P0, R3, R4, RZ ;  /* 0x0000000403ff7210 */ /* 0x000fe20007f1e0ff */
[----:B------:R-:W-:-:S04]  /*e8e0*/  IMAD.MOV.U32 R6, RZ, RZ, R5 ;  /* 0x000000ffff067224 */ /* 0x000fc800078e0005 */
[----:B------:R-:W-:-:S08]  /*e8f0*/  IMAD.WIDE.U32.X R6, R11, R9, R6, P0 ;  /* 0x000000090b067225 */ /* 0x000fd000000e0406 */
.L_x_297:
[-CC-:B0-----:R-:W-:Y:S01]  /*e900*/  SHF.R.U64 R24, R6, R10.reuse, R7.reuse ;  /* 0x0000000a06187219 */ /* 0x181fe20000001207 */
[----:B------:R-:W0:Y:S01]  /*e910*/  LDC.64 R20, c[0x0][0x640] ;  /* 0x00019000ff147b82 */ /* 0x000e220000000a00 */
[----:B--2---:R-:W-:Y:S01]  /*e920*/  SHF.R.U32.HI R0, RZ, R10, R7 ;  /* 0x0000000aff007219 */ /* 0x004fe20000011607 */
[----:B------:R-:W-:Y:S01]  /*e930*/  IMAD.MOV.U32 R2, RZ, RZ, R19 ;  /* 0x000000ffff027224 */ /* 0x000fe200078e0013 */
[----:B------:R-:W-:Y:S01]  /*e940*/  IADD3 R5, P0, RZ, -R24, RZ ;  /* 0x80000018ff057210 */ /* 0x000fe20007f1e0ff */
[----:B------:R-:W-:Y:S01]  /*e950*/  IMAD.MOV R15, RZ, RZ, -R15 ;  /* 0x000000ffff0f7224 */ /* 0x000fe200078e0a0f */
[----:B------:R-:W-:Y:S01]  /*e960*/  ULDC UR6, c[0x0][0x154] ;  /* 0x0000550000067ab9 */ /* 0x000fe20000000800 */
[----:B------:R-:W-:Y:S02]  /*e970*/  IMAD.MOV.U32 R7, RZ, RZ, 0x1 ;  /* 0x00000001ff077424 */ /* 0x000fe400078e00ff */
[----:B------:R-:W2:Y:S01]  /*e980*/  LDC R4, c[0x0][0x618] ;  /* 0x00018600ff047b82 */ /* 0x000ea20000000800 */
[----:B------:R-:W-:-:S02]  /*e990*/  IMAD.X R3, RZ, RZ, ~R0, P0 ;  /* 0x000000ffff037224 */ /* 0x000fc400000e0e00 */
[----:B------:R-:W-:Y:S02]  /*e9a0*/  IMAD R15, R17, R15, R14 ;  /* 0x0000000f110f7224 */ /* 0x000fe400078e020e */
[-C--:B------:R-:W-:Y:S02]  /*e9b0*/  IMAD R0, R3, R12.reuse, RZ ;  /* 0x0000000c03007224 */ /* 0x080fe400078e02ff */
[----:B------:R-:W-:Y:S01]  /*e9c0*/  IMAD.MOV.U32 R3, RZ, RZ, R22 ;  /* 0x000000ffff037224 */ /* 0x000fe200078e0016 */
[----:B------:R-:W5:Y:S01]  /*e9d0*/  LDC R6, c[0x0][0x608] ;  /* 0x00018200ff067b82 */ /* 0x000f620000000800 */
[----:B------:R-:W-:-:S04]  /*e9e0*/  IMAD.WIDE.U32 R2, R5, R12, R2 ;  /* 0x0000000c05027225 */ /* 0x000fc800078e0002 */
[----:B------:R-:W-:-:S03]  /*e9f0*/  IMAD R5, R5, R13, R0 ;  /* 0x0000000d05057224 */ /* 0x000fc600078e0200 */
[----:B------:R-:W1:Y:S01]  /*ea00*/  LDC R18, c[0x0][0x658] ;  /* 0x00019600ff127b82 */ /* 0x000e620000000800 */
[----:B------:R-:W-:Y:S01]  /*ea10*/  I2FP.F32.U32 R0, R16 ;  /* 0x0000001000007245 */ /* 0x000fe20000201000 */
[----:B------:R-:W-:Y:S01]  /*ea20*/  IMAD.IADD R3, R3, 0x1, R5 ;  /* 0x0000000103037824 */ /* 0x000fe200078e0205 */
[----:B0-----:R-:W-:Y:S01]  /*ea30*/  ISETP.NE.U32.AND P0, PT, R20, RZ, PT ;  /* 0x000000ff1400720c */ /* 0x001fe20003f05070 */
[----:B------:R-:W-:Y:S02]  /*ea40*/  IMAD.MOV.U32 R5, RZ, RZ, -0x1 ;  /* 0xffffffffff057424 */ /* 0x000fe400078e00ff */
[----:B------:R-:W-:Y:S02]  /*ea50*/  FMUL R0, R0, UR6 ;  /* 0x0000000600007c20 */ /* 0x000fe40008400000 */
[----:B------:R-:W0:Y:S01]  /*ea60*/  LDC R13, c[0x0][0x148] ;  /* 0x00005200ff0d7b82 */ /* 0x000e220000000800 */
[----:B--2---:R-:W-:Y:S01]  /*ea70*/  SHF.R.U64 R10, R2, R4, R3 ;  /* 0x00000004020a7219 */ /* 0x004fe20000001203 */
[----:B------:R2:W0:Y:S01]  /*ea80*/  F2I.U32.TRUNC.NTZ R12, R0 ;  /* 0x00000000000c7305 */ /* 0x000422000020f000 */
[----:B------:R-:W-:-:S02]  /*ea90*/  ISETP.NE.AND.EX P0, PT, R21, RZ, PT, P0 ;  /* 0x000000ff1500720c */ /* 0x000fc40003f05300 */
[----:B------:R-:W-:-:S03]  /*eaa0*/  SHF.R.U32.HI R3, RZ, R4, R3 ;  /* 0x00000004ff037219 */ /* 0x000fc60000011603 */
[----:B------:R-:W0:Y:S01]  /*eab0*/  LDC R14, c[0x0][0x600] ;  /* 0x00018000ff0e7b82 */ /* 0x000e220000000800 */
[-CC-:B-----5:R-:W-:Y:S02]  /*eac0*/  SHF.R.U64 R8, R10, R6.reuse, R3.reuse ;  /* 0x000000060a087219 */ /* 0x1a0fe40000001203 */
[----:B------:R-:W-:-:S05]  /*ead0*/  SHF.R.U32.HI R3, RZ, R6, R3 ;  /* 0x00000006ff037219 */ /* 0x000fca0000011603 */
[----:B------:R-:W0:Y:S01]  /*eae0*/  LDC R19, c[0x0][0x648] ;  /* 0x00019200ff137b82 */ /* 0x000e220000000800 */
[-CC-:B-1----:R-:W-:Y:S02]  /*eaf0*/  SHF.R.U64 R11, R8, R18.reuse, R3.reuse ;  /* 0x00000012080b7219 */ /* 0x182fe40000001203 */
[-C--:B------:R-:W-:Y:S02]  /*eb00*/  SHF.L.U32 R5, R5, R18.reuse, RZ ;  /* 0x0000001205057219 */ /* 0x080fe400000006ff */
[-C--:B------:R-:W-:Y:S01]  /*eb10*/  SHF.R.U32.HI R3, RZ, R18.reuse, R3 ;  /* 0x00000012ff037219 */ /* 0x080fe20000011603 */
[----:B------:R-:W-:Y:S01]  /*eb20*/  IMAD.MOV.U32 R2, RZ, RZ, R11 ;  /* 0x000000ffff027224 */ /* 0x000fe200078e000b */
[----:B------:R-:W-:Y:S01]  /*eb30*/  SHF.L.U32 R34, R7, R18, RZ ;  /* 0x0000001207227219 */ /* 0x000fe200000006ff */
[----:B------:R-:W1:Y:S01]  /*eb40*/  LDC R22, c[0x0][0x638] ;  /* 0x00018e00ff167b82 */ /* 0x000e620000000800 */
[----:B------:R-:W-:-:S07]  /*eb50*/  LOP3.LUT R17, RZ, R5, RZ, 0x33, !PT ;  /* 0x00000005ff117212 */ /* 0x000fce00078e33ff */
[----:B------:R-:W0:Y:S01]  /*eb60*/  LDC R23, c[0x0][0x610] ;  /* 0x00018400ff177b82 */ /* 0x000e220000000800 */
[----:B--2---:R-:W-:Y:S05]  /*eb70*/  @!P0 BRA `(.L_x_298) ;  /* 0x0000000000288947 */ /* 0x004fea0003800000 */
[----:B------:R-:W2:Y:S02]  /*eb80*/  LDC R0, c[0x0][0x64c] ;  /* 0x00019300ff007b82 */ /* 0x000ea40000000800 */
[----:B--2---:R-:W-:-:S05]  /*eb90*/  IADD3 R7, P0, R11, R0, RZ ;  /* 0x000000000b077210 */ /* 0x004fca0007f1e0ff */
        /* <DEDUP_REMOVED lines=8> */
.L_x_298:
[----:B0-----:R-:W-:Y:S01]  /*ec20*/  SHF.R.U64 R0, R2, R19, R3 ;  /* 0x0000001302007219 */ /* 0x001fe20000001203 */
[----:B------:R-:W-:Y:S01]  /*ec30*/  VIADD R3, R14, 0xffffffff ;  /* 0xffffffff0e037836 */ /* 0x000fe20000000000 */
[----:B------:R-:W-:Y:S01]  /*ec40*/  LOP3.LUT R5, R8, R17, RZ, 0xc0, !PT ;  /* 0x0000001108057212 */ /* 0x000fe200078ec0ff */
[----:B------:R-:W-:Y:S01]  /*ec50*/  IMAD.MOV R12, RZ, RZ, -R12 ;  /* 0x000000ffff0c7224 */ /* 0x000fe200078e0a0c */
[----:B------:R-:W-:Y:S01]  /*ec60*/  R2UR UR22, R24 ;  /* 0x00000000181672ca */ /* 0x000fe200000e0000 */
[----:B------:R-:W-:Y:S01]  /*ec70*/  IMAD.MOV R2, RZ, RZ, -R0 ;  /* 0x000000ffff027224 */ /* 0x000fe200078e0a00 */
[----:B------:R-:W-:Y:S01]  /*ec80*/  LOP3.LUT R3, R10, R3, RZ, 0xc0, !PT ;  /* 0x000000030a037212 */ /* 0x000fe200078ec0ff */
[----:B------:R-:W-:Y:S02]  /*ec90*/  IMAD R34, R34, R0, R5 ;  /* 0x0000000022227224 */ /* 0x000fe400078e0205 */
[----:B------:R-:W-:Y:S02]  /*eca0*/  @P2 IMAD R15, R13, R12, R16 ;  /* 0x0000000c0d0f2224 */ /* 0x000fe400078e0210 */
[----:B-1----:R-:W-:-:S02]  /*ecb0*/  IMAD R0, R2, R22, R11 ;  /* 0x0000001602007224 */ /* 0x002fc400078e020b */
[----:B------:R-:W-:Y:S02]  /*ecc0*/  IMAD R34, R34, R23, R15 ;  /* 0x0000001722227224 */ /* 0x000fe400078e020f */
[----:B------:R-:W-:Y:S02]  /*ecd0*/  IMAD R3, R0, R14, R3 ;  /* 0x0000000e00037224 */ /* 0x000fe400078e0203 */
[----:B------:R-:W-:-:S03]  /*ece0*/  IMAD.MOV.U32 R0, RZ, RZ, 0x1 ;  /* 0x00000001ff007424 */ /* 0x000fc600078e00ff */
[----:B------:R-:W-:Y:S02]  /*ecf0*/  SEL R2, R3, R34, !P2 ;  /* 0x0000002203027207 */ /* 0x000fe40005000000 */
[----:B------:R-:W-:-:S03]  /*ed00*/  SEL R34, R34, R3, !P2 ;  /* 0x0000000322227207 */ /* 0x000fc60005000000 */
[----:B------:R2:W-:Y:S04]  /*ed10*/  STL [R1+0x80], R2 ;  /* 0x0000800201007387 */ /* 0x0005e80000100800 */
.L_x_296:
[----:B------:R0:W-:Y:S01]  /*ed20*/  STL [R1+0x84], R34 ;  /* 0x0000842201007387 */ /* 0x0001e20000100800 */
[----:B------:R-:W-:-:S13]  /*ed30*/  LOP3.LUT P0, RZ, R0, 0xff, RZ, 0xc0, !PT ;  /* 0x000000ff00ff7812 */ /* 0x000fda000780c0ff */
[----:B0-----:R-:W-:Y:S05]  /*ed40*/  @P0 BRA `(.L_x_299) ;  /* 0xffffff2400600947 */ /* 0x001fea000383ffff */
[----:B------:R-:W-:Y:S05]  /*ed50*/  EXIT ;  /* 0x000000000000794d */ /* 0x000fea0003800000 */
.L_x_7:
[----:B------:R-:W2:Y:S01]  /*ed60*/  LDL R22, [R1+0x7c] ;  /* 0x00007c0001167983 */ /* 0x000ea20000100800 */
[----:B------:R-:W-:-:S03]  /*ed70*/  ULDC.64 UR4, c[0x0][0x650] ;  /* 0x0001940000047ab9 */ /* 0x000fc60000000a00 */
[----:B0-----:R-:W3:Y:S01]  /*ed80*/  LDL R23, [R1+0x78] ;  /* 0x0000780001177983 */ /* 0x001ee20000100800 */
[----:B------:R-:W-:Y:S01]  /*ed90*/  PRMT R4, RZ, 0x7610, R4 ;  /* 0x00007610ff047816 */ /* 0x000fe20000000004 */
[----:B------:R-:W-:Y:S02]  /*eda0*/  IMAD.MOV.U32 R5, RZ, RZ, -0x1 ;  /* 0xffffffffff057424 */ /* 0x000fe400078e00ff */
[----:B------:R-:W-:Y:S02]  /*edb0*/  IMAD.MOV.U32 R7, RZ, RZ, -0x1 ;  /* 0xffffffffff077424 */ /* 0x000fe400078e00ff */
[----:B------:R-:W-:Y:S01]  /*edc0*/  IMAD.MOV.U32 R6, RZ, RZ, -0x1 ;  /* 0xffffffffff067424 */ /* 0x000fe200078e00ff */
[----:B--2---:R-:W-:-:S04]  /*edd0*/  ISETP.GE.U32.AND P0, PT, R22, UR4, PT ;  /* 0x0000000416007c0c */ /* 0x004fc8000bf06070 */
[----:B---3--:R-:W-:-:S13]  /*ede0*/  ISETP.GE.U32.AND.EX P0, PT, R23, UR5, PT, P0 ;  /* 0x0000000517007c0c */ /* 0x008fda000bf06100 */
[----:B------:R-:W-:Y:S05]  /*edf0*/  @P0 BRA `(.L_x_300) ;  /* 0x00000004002c0947 */ /* 0x000fea0003800000 */
[----:B------:R-:W0:Y:S01]  /*ee00*/  LDC.64 R14, c[0x0][0x628] ;  /* 0x00018a00ff0e7b82 */ /* 0x000e220000000a00 */
[----:B------:R-:W-:Y:S02]  /*ee10*/  IMAD.MOV.U32 R8, RZ, RZ, R22 ;  /* 0x000000ffff087224 */ /* 0x000fe400078e0016 */
[----:B------:R-:W-:-:S05]  /*ee20*/  IMAD.MOV.U32 R9, RZ, RZ, R23 ;  /* 0x000000ffff097224 */ /* 0x000fca00078e0017 */
[----:B------:R-:W1:Y:S08]  /*ee30*/  LDC R10, c[0x0][0x630] ;  /* 0x00018c00ff0a7b82 */ /* 0x000e700000000800 */
[----:B------:R-:W2:Y:S01]  /*ee40*/  LDC.64 R16, c[0x0][0x620] ;  /* 0x00018800ff107b82 */ /* 0x000ea20000000a00 */
[----:B0-----:R-:W-:-:S04]  /*ee50*/  ISETP.NE.U32.AND P0, PT, R14, RZ, PT ;  /* 0x000000ff0e00720c */ /* 0x001fc80003f05070 */
[----:B------:R-:W-:-:S13]  /*ee60*/  ISETP.NE.AND.EX P0, PT, R15, RZ, PT, P0 ;  /* 0x000000ff0f00720c */ /* 0x000fda0003f05300 */
[----:B-12---:R-:W-:Y:S05]  /*ee70*/  @!P0 BRA `(.L_x_301) ;  /* 0x0000000000288947 */ /* 0x006fea0003800000 */
[----:B------:R-:W0:Y:S02]  /*ee80*/  LDC R4, c[0x0][0x634] ;  /* 0x00018d00ff047b82 */ /* 0x000e240000000800 */
[----:B0-----:R-:W-:-:S05]  /*ee90*/  IADD3 R9, P0, R22, R4, RZ ;  /* 0x0000000416097210 */ /* 0x001fca0007f1e0ff */
        /* <DEDUP_REMOVED lines=8> */
.L_x_301:
[----:B------:R-:W0:Y:S01]  /*ef20*/  LDC.64 R20, c[0x0][0x640] ;  /* 0x00019000ff147b82 */ /* 0x000e220000000a00 */
[-CC-:B------:R-:W-:Y:S02]  /*ef30*/  SHF.R.U64 R14, R8, R10.reuse, R9.reuse ;  /* 0x0000000a080e7219 */ /* 0x180fe40000001209 */
[----:B------:R-:W-:Y:S02]  /*ef40*/  SHF.R.U32.HI R4, RZ, R10, R9 ;  /* 0x0000000aff047219 */ /* 0x000fe40000011609 */
[----:B------:R-:W-:-:S03]  /*ef50*/  IADD3 R7, P0, RZ, -R14, RZ ;  /* 0x8000000eff077210 */ /* 0x000fc60007f1e0ff */
[----:B------:R-:W1:Y:S02]  /*ef60*/  LDC R8, c[0x0][0x618] ;  /* 0x00018600ff087b82 */ /* 0x000e640000000800 */
[----:B------:R-:W-:Y:S02]  /*ef70*/  IMAD.X R5, RZ, RZ, ~R4, P0 ;  /* 0x000000ffff057224 */ /* 0x000fe400000e0e04 */
[----:B------:R-:W-:Y:S02]  /*ef80*/  IMAD.MOV.U32 R4, RZ, RZ, R22 ;  /* 0x000000ffff047224 */ /* 0x000fe400078e0016 */
[-C--:B------:R-:W-:Y:S02]  /*ef90*/  IMAD R6, R5, R16.reuse, RZ ;  /* 0x0000001005067224 */ /* 0x080fe400078e02ff */
[----:B------:R-:W2:Y:S01]  /*efa0*/  LDC R18, c[0x0][0x608] ;  /* 0x00018200ff127b82 */ /* 0x000ea20000000800 */
[----:B------:R-:W-:Y:S02]  /*efb0*/  IMAD.MOV.U32 R5, RZ, RZ, R23 ;  /* 0x000000ffff057224 */ /* 0x000fe400078e0017 */
[----:B------:R-:W-:-:S05]  /*efc0*/  IMAD.WIDE.U32 R4, R7, R16, R4 ;  /* 0x0000001007047225 */ /* 0x000fca00078e0004 */
[----:B------:R-:W3:Y:S01]  /*efd0*/  LDC R19, c[0x0][0x658] ;  /* 0x00019600ff137b82 */ /* 0x000ee20000000800 */
[----:B------:R-:W-:Y:S01]  /*efe0*/  IMAD R7, R7, R17, R6 ;  /* 0x0000001107077224 */ /* 0x000fe200078e0206 */
[----:B0-----:R-:W-:Y:S01]  /*eff0*/  ISETP.NE.U32.AND P0, PT, R20, RZ, PT ;  /* 0x000000ff1400720c */ /* 0x001fe20003f05070 */
[----:B------:R-:W-:Y:S02]  /*f000*/  IMAD.MOV.U32 R6, RZ, RZ, -0x1 ;  /* 0xffffffffff067424 */ /* 0x000fe400078e00ff */
[----:B------:R-:W-:Y:S01]  /*f010*/  IMAD.IADD R5, R5, 0x1, R7 ;  /* 0x0000000105057824 */ /* 0x000fe200078e0207 */
[----:B------:R-:W-:Y:S02]  /*f020*/  ISETP.NE.AND.EX P0, PT, R21, RZ, PT, P0 ;  /* 0x000000ff1500720c */ /* 0x000fe40003f05300 */
[----:B------:R-:W0:Y:S02]  /*f030*/  LDC R17, c[0x0][0x600] ;  /* 0x00018000ff117b82 */ /* 0x000e240000000800 */
[----:B-1----:R-:W-:-:S02]  /*f040*/  SHF.R.U64 R10, R4, R8, R5 ;  /* 0x00000008040a7219 */ /* 0x002fc40000001205 */
[----:B------:R-:W-:-:S04]  /*f050*/  SHF.R.U32.HI R5, RZ, R8, R5 ;  /* 0x00000008ff057219 */ /* 0x000fc80000011605 */
[----:B------:R-:W1:Y:S01]  /*f060*/  LDC R22, c[0x0][0x648] ;  /* 0x00019200ff167b82 */ /* 0x000e620000000800 */
[-CC-:B--2---:R-:W-:Y:S02]  /*f070*/  SHF.R.U64 R15, R10, R18.reuse, R5.reuse ;  /* 0x000000120a0f7219 */ /* 0x184fe40000001205 */
[----:B------:R-:W-:Y:S01]  /*f080*/  SHF.R.U32.HI R4, RZ, R18, R5 ;  /* 0x00000012ff047219 */ /* 0x000fe20000011605 */
[----:B------:R-:W-:-:S04]  /*f090*/  IMAD.MOV.U32 R18, RZ, RZ, 0x1 ;  /* 0x00000001ff127424 */ /* 0x000fc800078e00ff */
[----:B------:R-:W2:Y:S01]  /*f0a0*/  LDC R23, c[0x0][0x638] ;  /* 0x00018e00ff177b82 */ /* 0x000ea20000000800 */
[-CC-:B---3--:R-:W-:Y:S02]  /*f0b0*/  SHF.R.U64 R16, R15, R19.reuse, R4.reuse ;  /* 0x000000130f107219 */ /* 0x188fe40000001204 */
[-C--:B------:R-:W-:Y:S02]  /*f0c0*/  SHF.L.U32 R6, R6, R19.reuse, RZ ;  /* 0x0000001306067219 */ /* 0x080fe400000006ff */
[----:B------:R-:W-:Y:S01]  /*f0d0*/  SHF.R.U32.HI R5, RZ, R19, R4 ;  /* 0x00000013ff057219 */ /* 0x000fe20000011604 */
[----:B------:R-:W-:Y:S01]  /*f0e0*/  IMAD.MOV.U32 R4, RZ, RZ, R16 ;  /* 0x000000ffff047224 */ /* 0x000fe200078e0010 */
[----:B------:R-:W-:Y:S01]  /*f0f0*/  LOP3.LUT R24, RZ, R6, RZ, 0x33, !PT ;  /* 0x00000006ff187212 */ /* 0x000fe200078e33ff */
[----:B------:R-:W3:Y:S01]  /*f100*/  LDC R25, c[0x0][0x610] ;  /* 0x00018400ff197b82 */ /* 0x000ee20000000800 */
[----:B------:R-:W-:Y:S05]  /*f110*/  @!P0 BRA `(.L_x_302) ;  /* 0x0000000000288947 */ /* 0x000fea0003800000 */
        /* <DEDUP_REMOVED lines=10> */
.L_x_302:
[----:B-1----:R-:W-:Y:S01]  /*f1c0*/  SHF.R.U64 R4, R4, R22, R5 ;  /* 0x0000001604047219 */ /* 0x002fe20000001205 */
[----:B0-----:R-:W-:Y:S01]  /*f1d0*/  VIADD R7, R17, 0xffffffff ;  /* 0xffffffff11077836 */ /* 0x001fe20000000000 */
[----:B------:R-:W-:Y:S01]  /*f1e0*/  SHF.L.U32 R18, R18, R19, RZ ;  /* 0x0000001312127219 */ /* 0x000fe200000006ff */
[----:B------:R-:W-:Y:S01]  /*f1f0*/  @P2 IMAD R0, R11, R12, R2 ;  /* 0x0000000c0b002224 */ /* 0x000fe200078e0202 */
[----:B------:R-:W-:Y:S01]  /*f200*/  LOP3.LUT R3, R15, R24, RZ, 0xc0, !PT ;  /* 0x000000180f037212 */ /* 0x000fe200078ec0ff */
[----:B------:R-:W-:Y:S01]  /*f210*/  IMAD.MOV R5, RZ, RZ, -R4 ;  /* 0x000000ffff057224 */ /* 0x000fe200078e0a04 */
[----:B------:R-:W-:Y:S01]  /*f220*/  LOP3.LUT R7, R10, R7, RZ, 0xc0, !PT ;  /* 0x000000070a077212 */ /* 0x000fe200078ec0ff */
[----:B------:R-:W-:Y:S02]  /*f230*/  IMAD.MOV.U32 R6, RZ, RZ, R14 ;  /* 0x000000ffff067224 */ /* 0x000fe400078e000e */
[----:B------:R-:W-:Y:S02]  /*f240*/  IMAD R3, R18, R4, R3 ;  /* 0x0000000412037224 */ /* 0x000fe400078e0203 */
[----:B--2---:R-:W-:-:S02]  /*f250*/  IMAD R2, R5, R23, R16 ;  /* 0x0000001705027224 */ /* 0x004fc400078e0210 */
[----:B---3--:R-:W-:Y:S02]  /*f260*/  IMAD R0, R3, R25, R0 ;  /* 0x0000001903007224 */ /* 0x008fe400078e0200 */
[----:B------:R-:W-:Y:S02]  /*f270*/  IMAD R5, R2, R17, R7 ;  /* 0x0000001102057224 */ /* 0x000fe400078e0207 */
[----:B------:R-:W-:-:S03]  /*f280*/  IMAD.MOV.U32 R4, RZ, RZ, 0x1 ;  /* 0x00000001ff047424 */ /* 0x000fc600078e00ff */
[----:B------:R-:W-:Y:S02]  /*f290*/  SEL R7, R5, R0, !P2 ;  /* 0x0000000005077207 */ /* 0x000fe40005000000 */
[----:B------:R-:W-:-:S07]  /*f2a0*/  SEL R5, R0, R5, !P2 ;  /* 0x0000000500057207 */ /* 0x000fce0005000000 */
.L_x_300:
[----:B------:R-:W-:-:S08]  /*f2b0*/  NOP ;  /* 0x0000000000007918 */ /* 0x000fd00000000000 */
[----:B------:R-:W0:-:S00]  /*f2c0*/  USETMAXREG.DEALLOC.CTAPOOL 0x28 ;  /* 0x00000028000079c8 */ /* 0x000e0000080e0500 */
[----:B------:R-:W-:-:S13]  /*f2d0*/  ISETP.NE.AND P0, PT, RZ, UR8, PT ;  /* 0x00000008ff007c0c */ /* 0x000fda000bf05270 */
[----:B------:R-:W-:Y:S05]  /*f2e0*/  @P0 EXIT ;  /* 0x000000000000094d */ /* 0x000fea0003800000 */
[----:B0-----:R-:W-:Y:S01]  /*f2f0*/  LOP3.LUT P0, RZ, R4, 0xff, RZ, 0xc0, !PT ;  /* 0x000000ff04ff7812 */ /* 0x001fe2000780c0ff */
[----:B------:R-:W-:Y:S02]  /*f300*/  IMAD.MOV.U32 R0, RZ, RZ, 0x1 ;  /* 0x00000001ff007424 */ /* 0x000fe400078e00ff */
[----:B------:R-:W-:-:S10]  /*f310*/  IMAD.MOV.U32 R8, RZ, RZ, RZ ;  /* 0x000000ffff087224 */ /* 0x000fd400078e00ff */
[----:B------:R-:W-:Y:S05]  /*f320*/  @!P0 BRA `(.L_x_303) ;  /* 0x0000000c009c8947 */ /* 0x000fea0003800000 */
[----:B------:R-:W0:Y:S01]  /*f330*/  S2UR UR8, SR_CgaCtaId ;  /* 0x00000000000879c3 */ /* 0x000e220000008800 */
[----:B------:R-:W-:Y:S01]  /*f340*/  ULDC UR4, c[0x0][0x28c] ;  /* 0x0000a30000047ab9 */ /* 0x000fe20000000800 */
[----:B------:R-:W-:Y:S01]  /*f350*/  ULDC UR5, c[0x0][0x600] ;  /* 0x0001800000057ab9 */ /* 0x000fe20000000800 */
[----:B------:R-:W-:Y:S01]  /*f360*/  UIADD3 UR14, UR4, 0x7f, URZ ;  /* 0x0000007f040e7890 */ /* 0x000fe2000fffe03f */
[----:B------:R-:W-:Y:S01]  /*f370*/  BSSY B0, `(.L_x_303) ;  /* 0x00000e2000007945 */ /* 0x000fe20003800000 */
[----:B------:R-:W-:Y:S01]  /*f380*/  ULDC UR11, c[0x0][0x658] ;  /* 0x00019600000b7ab9 */ /* 0x000fe20000000800 */
[----:B------:R-:W-:Y:S01]  /*f390*/  UMOV UR12, 0xffffffff ;  /* 0xffffffff000c7882 */ /* 0x000fe20000000000 */
[----:B------:R-:W-:Y:S01]  /*f3a0*/  UMOV UR16, 0x1 ;  /* 0x0000000100107882 */ /* 0x000fe20000000000 */
[----:B------:R-:W-:Y:S01]  /*f3b0*/  USHF.R.S32.HI UR15, URZ, 0x1f, UR14 ;  /* 0x0000001f3f0f7899 */ /* 0x000fe2000801140e */
[----:B------:R-:W-:Y:S01]  /*f3c0*/  IMAD.MOV.U32 R9, RZ, RZ, 0x1 ;  /* 0x00000001ff097424 */ /* 0x000fe200078e00ff */
[----:B------:R-:W-:Y:S01]  /*f3d0*/  ULDC UR9, c[0x0][0xc] ;  /* 0x0000030000097ab9 */ /* 0x000fe20000000800 */
[----:B------:R-:W-:Y:S01]  /*f3e0*/  UIADD3 UR4, UR5, -0x1, URZ ;  /* 0xffffffff05047890 */ /* 0x000fe2000fffe03f */
[----:B------:R-:W-:Y:S01]  /*f3f0*/  IMAD.MOV.U32 R0, RZ, RZ, 0x1 ;  /* 0x00000001ff007424 */ /* 0x000fe200078e00ff */
[----:B------:R-:W-:Y:S01]  /*f400*/  USHF.L.U32 UR18, UR12, UR11, URZ ;  /* 0x0000000b0c127299 */ /* 0x000fe2000800063f */
[----:B------:R-:W-:Y:S01]  /*f410*/  IMAD.MOV.U32 R8, RZ, RZ, RZ ;  /* 0x000000ffff087224 */ /* 0x000fe200078e00ff */
[----:B------:R-:W-:Y:S01]  /*f420*/  USHF.L.U32 UR5, UR16, UR11, URZ ;  /* 0x0000000b10057299 */ /* 0x000fe2000800063f */
[----:B------:R-:W-:Y:S01]  /*f430*/  ULDC UR12, c[0x0][0x10] ;  /* 0x00000400000c7ab9 */ /* 0x000fe20000000800 */
[----:B------:R-:W-:Y:S01]  /*f440*/  ULEA.HI UR15, UR15, UR14, URZ, 0x7 ;  /* 0x0000000e0f0f7291 */ /* 0x000fe2000f8f383f */
[----:B------:R-:W-:Y:S01]  /*f450*/  UMOV UR22, 0x5 ;  /* 0x0000000500167882 */ /* 0x000fe20000000000 */
[----:B------:R-:W-:-:S02]  /*f460*/  ULOP3.LUT UR29, UR13, 0x2, URZ, 0xfc, !UPT ;  /* 0x000000020d1d7892 */ /* 0x000fc4000f8efc3f */
[----:B------:R-:W-:Y:S02]  /*f470*/  USHF.R.S32.HI UR19, URZ, 0x7, UR15 ;  /* 0x000000073f137899 */ /* 0x000fe4000801140f */
[----:B0-----:R-:W-:Y:S02]  /*f480*/  ULOP3.LUT UR10, UR8, 0x1, URZ, 0xc0, !UPT ;  /* 0x00000001080a7892 */ /* 0x001fe4000f8ec03f */
[----:B------:R-:W-:Y:S02]  /*f490*/  USHF.R.U32.HI UR30, URZ, 0x1, UR8 ;  /* 0x000000013f1e7899 */ /* 0x000fe40008011608 */
[----:B------:R-:W-:Y:S02]  /*f4a0*/  USHF.L.U32 UR6, UR8, 0x7, URZ ;  /* 0x0000000708067899 */ /* 0x000fe4000800063f */
[----:B------:R-:W-:Y:S02]  /*f4b0*/  USHF.L.U32 UR7, UR8, 0xe, URZ ;  /* 0x0000000e08077899 */ /* 0x000fe4000800063f */
[----:B------:R-:W-:-:S02]  /*f4c0*/  ULOP3.LUT UR8, UR8, 0xfffffffe, URZ, 0xc0, !UPT ;  /* 0xfffffffe08087892 */ /* 0x000fc4000f8ec03f */
[----:B------:R-:W-:Y:S02]  /*f4d0*/  UISETP.GT.U32.AND UP0, UPT, UR10, 0xffff, UPT ;  /* 0x0000ffff0a00788c */ /* 0x000fe4000bf04070 */
[----:B------:R-:W-:Y:S02]  /*f4e0*/  USHF.L.U32 UR20, UR16, UR8, URZ ;  /* 0x0000000810147299 */ /* 0x000fe4000800063f */
[----:B------:R-:W-:Y:S02]  /*f4f0*/  ULOP3.LUT UR11, UR8, 0x1, URZ, 0xfc, !UPT ;  /* 0x00000001080b7892 */ /* 0x000fe4000f8efc3f */
[----:B------:R-:W-:Y:S02]  /*f500*/  UIMAD.WIDE.U32 UR8, UR9, UR12, URZ ;  /* 0x0000000c090872a5 */ /* 0x000fe4000f8e003f */
[----:B------:R-:W-:Y:S01]  /*f510*/  USEL UR10, UR10, 0xffff, !UP0 ;  /* 0x0000ffff0a0a7887 */ /* 0x000fe2000c000000 */
[----:B------:R-:W-:Y:S01]  /*f520*/  ULDC UR12, c[0x0][0x14] ;  /* 0x00000500000c7ab9 */ /* 0x000fe20000000800 */
[----:B------:R-:W-:-:S02]  /*f530*/  USHF.L.U32 UR11, UR16, UR11, URZ ;  /* 0x0000000b100b7299 */ /* 0x000fc4000800063f */
[----:B------:R-:W-:Y:S02]  /*f540*/  UIMAD.WIDE.U32 UR24, UR8, UR12, URZ ;  /* 0x0000000c081872a5 */ /* 0x000fe4000f8e003f */
[----:B------:R-:W-:Y:S02]  /*f550*/  UIMAD UR21, UR9, UR12, URZ ;  /* 0x0000000c091572a4 */ /* 0x000fe4000f8e023f */
[----:B------:R-:W-:Y:S02]  /*f560*/  ULOP3.LUT UR10, UR10, 0xffff, URZ, 0xc0, !UPT ;  /* 0x0000ffff0a0a7892 */ /* 0x000fe4000f8ec03f */
[----:B------:R-:W-:Y:S02]  /*f570*/  ULOP3.LUT UR6, UR6, 0x80, URZ, 0xc0, !UPT ;  /* 0x0000008006067892 */ /* 0x000fe4000f8ec03f */
[----:B------:R-:W-:Y:S02]  /*f580*/  ULOP3.LUT UR7, UR7, 0x4000, URZ, 0xc0, !UPT ;  /* 0x0000400007077892 */ /* 0x000fe4000f8ec03f */
[----:B------:R-:W-:-:S02]  /*f590*/  ULOP3.LUT UR18, URZ, UR18, URZ, 0x33, !UPT ;  /* 0x000000123f127292 */ /* 0x000fc4000f8e333f */
[----:B------:R-:W-:Y:S02]  /*f5a0*/  ULOP3.LUT UR20, UR20, UR11, URZ, 0xfc, !UPT ;  /* 0x0000000b14147292 */ /* 0x000fe4000f8efc3f */
[----:B------:R-:W-:Y:S02]  /*f5b0*/  UIADD3 UR21, UR25, UR21, URZ ;  /* 0x0000001519157290 */ /* 0x000fe4000fffe03f */
[----:B------:R-:W-:Y:S02]  /*f5c0*/  USHF.L.U32 UR22, UR22, UR10, URZ ;  /* 0x0000000a16167299 */ /* 0x000fe4000800063f */
[----:B------:R-:W-:Y:S01]  /*f5d0*/  UIADD3 UR31, UR19, 0x1, URZ ;  /* 0x00000001131f7890 */ /* 0x000fe2000fffe03f */
[----:B------:R-:W-:-:S11]  /*f5e0*/  ULDC.64 UR32, c[0x0][0x198] ;  /* 0x0000660000207ab9 */ /* 0x000fd60000000a00 */
.L_x_314:
[----:B------:R-:W-:-:S03]  /*f5f0*/  UMOV UR8, 0xffffffff ;  /* 0xffffffff00087882 */ /* 0x000fc60000000000 */
[----:B------:R-:W-:Y:S05]  /*f600*/  BRA.DIV UR8, `(.L_x_304) ;  /* 0x0000000e08bc7947 */ /* 0x000fea000b800000 */
[----:B------:R-:W-:-:S13]  /*f610*/  ELECT P0, URZ, PT ;  /* 0x00000000003f782f */ /* 0x000fda0003800000 */
.L_x_324:
[----:B------:R-:W0:Y:S01]  /*f620*/  LDC R2, c[0x0][0x28c] ;  /* 0x0000a300ff027b82 */ /* 0x000e220000000800 */
[----:B------:R-:W-:Y:S01]  /*f630*/  BSSY B1, `(.L_x_305) ;  /* 0x000003d000017945 */ /* 0x000fe20003800000 */
[----:B0-----:R-:W-:-:S13]  /*f640*/  ISETP.LT.OR P0, PT, R2, 0x1, !P0 ;  /* 0x000000010200780c */ /* 0x001fda0004701670 */
[----:B------:R-:W-:Y:S05]  /*f650*/  @P0 BRA `(.L_x_306) ;  /* 0x0000000000e80947 */ /* 0x000fea0003800000 */
[----:B------:R-:W-:Y:S01]  /*f660*/  LEA R5, R5, UR30, 0x1 ;  /* 0x0000001e05057c11 */ /* 0x000fe2000f8e08ff */
[----:B------:R-:W-:Y:S01]  /*f670*/  IMAD.MOV.U32 R13, RZ, RZ, RZ ;  /* 0x000000ffff0d7224 */ /* 0x000fe200078e00ff */
[----:B------:R-:W-:Y:S01]  /*f680*/  LEA R7, R7, UR6, 0x8 ;  /* 0x0000000607077c11 */ /* 0x000fe2000f8e40ff */
[----:B------:R-:W-:Y:S02]  /*f690*/  IMAD.U32 R14, RZ, RZ, UR31 ;  /* 0x0000001fff0e7e24 */ /* 0x000fe4000f8e00ff */
[----:B------:R-:W-:Y:S02]  /*f6a0*/  IMAD.MOV.U32 R2, RZ, RZ, R0 ;  /* 0x000000ffff027224 */ /* 0x000fe400078e0000 */
[----:B------:R-:W-:Y:S02]  /*f6b0*/  IMAD.MOV.U32 R3, RZ, RZ, R8 ;  /* 0x000000ffff037224 */ /* 0x000fe400078e0008 */
[----:B------:R-:W-:-:S07]  /*f6c0*/  IMAD.SHL.U32 R10, R5, 0x40, RZ ;  /* 0x00000040050a7824 */ /* 0x000fce00078e00ff */
.L_x_309:
[----:B------:R-:W0:Y:S01]  /*f6d0*/  S2R R5, SR_CgaCtaId ;  /* 0x0000000000057919 */ /* 0x000e220000008800 */
[----:B------:R-:W-:Y:S01]  /*f6e0*/  MOV R4, 0x400 ;  /* 0x0000040000047802 */ /* 0x000fe20000000f00 */
[----:B------:R-:W1:Y:S03]  /*f6f0*/  S2R R15, SR_TID.X ;  /* 0x00000000000f7919 */ /* 0x000e660000002100 */
[----:B0-----:R-:W-:Y:S02]  /*f700*/  LEA R12, R5, R4, 0x18 ;  /* 0x00000004050c7211 */ /* 0x001fe400078ec0ff */
[----:B------:R-:W-:Y:S02]  /*f710*/  SHF.L.U32 R4, R2, 0x1f, RZ ;  /* 0x0000001f02047819 */ /* 0x000fe400000006ff */
[----:B-1----:R-:W-:Y:S01]  /*f720*/  LOP3.LUT P1, RZ, R15, 0x7f, RZ, 0xc0, !PT ;  /* 0x0000007f0fff7812 */ /* 0x002fe2000782c0ff */
[----:B------:R-:W-:-:S04]  /*f730*/  IMAD R11, R3, 0x8, R12 ;  /* 0x00000008030b7824 */ /* 0x000fc800078e020c */
[----:B------:R-:W0:Y:S08]  /*f740*/  SYNCS.PHASECHK.TRANS64.TRYWAIT P0, [R11+URZ+0x18], R4 ;  /* 0x000018040b0075a7 */ /* 0x000e30000800017f */
[----:B------:R-:W1:Y:S01]  /*f750*/  @!P1 LDC R5, c[0x0][0x500] ;  /* 0x00014000ff059b82 */ /* 0x000e620000000800 */
[----:B0-----:R-:W-:Y:S05]  /*f760*/  @!P0 BRA `(.L_x_307) ;  /* 0x0000000c00848947 */ /* 0x001fea0003800000 */
.L_x_325:
[----:B------:R-:W-:Y:S01]  /*f770*/  UPRMT UR8, UR29, 0x9910, URZ ;  /* 0x000099101d087896 */ /* 0x000fe2000800003f */
[----:B-1----:R1:W-:Y:S03]  /*f780*/  @!P1 SYNCS.ARRIVE.TRANS64 RZ, [R11+URZ], R5 ;  /* 0x000000050bff99a7 */ /* 0x0023e6000800003f */
[----:B------:R-:W-:-:S06]  /*f790*/  UISETP.NE.AND UP0, UPT, UR8, 0x2, UPT ;  /* 0x000000020800788c */ /* 0x000fcc000bf05270 */
[----:B------:R-:W-:-:S13]  /*f7a0*/  PLOP3.LUT P0, PT, PT, PT, UP0, 0x80, 0x0 ;  /* 0x000000000000781c */ /* 0x000fda0003f0f008 */
[----:B-1----:R-:W-:Y:S05]  /*f7b0*/  @P0 BRA `(.L_x_308) ;  /* 0x0000000000040947 */ /* 0x002fea0003800000 */
[----:B------:R-:W-:Y:S01]  /*f7c0*/  BPT.TRAP 0x1 ;  /* 0x000000040000795c */ /* 0x000fe20000300000 */
.L_x_308:
[C---:B0-----:R-:W-:Y:S01]  /*f7d0*/  LEA R4, R3.reuse, UR30, 0x1 ;  /* 0x0000001e03047c11 */ /* 0x041fe2000f8e08ff */
[----:B------:R-:W-:Y:S01]  /*f7e0*/  VIADD R14, R14, 0xffffffff ;  /* 0xffffffff0e0e7836 */ /* 0x000fe20000000000 */
[----:B------:R-:W-:Y:S01]  /*f7f0*/  R2UR UR11, R3 ;  /* 0x00000000030b72ca */ /* 0x000fe200000e0000 */
[----:B------:R-:W-:Y:S01]  /*f800*/  UIADD3 UR14, UP0, UR32, 0xf0, URZ ;  /* 0x000000f0200e7890 */ /* 0x000fe2000ff1e03f */
[----:B------:R-:W-:Y:S01]  /*f810*/  R2UR UR26, R12 ;  /* 0x000000000c1a72ca */ /* 0x000fe200000e0000 */
[----:B------:R-:W-:Y:S01]  /*f820*/  IMAD.U32 R4, R4, 0x2000, R12 ;  /* 0x0000200004047824 */ /* 0x000fe200078e000c */
[----:B------:R-:W-:Y:S01]  /*f830*/  R2UR UR27, R10 ;  /* 0x000000000a1b72ca */ /* 0x000fe200000e0000 */
[----:B------:R-:W-:Y:S01]  /*f840*/  UIADD3 UR34, UP1, UR32, 0x1f0, URZ ;  /* 0x000001f020227890 */ /* 0x000fe2000ff3e03f */
[----:B------:R-:W-:Y:S01]  /*f850*/  R2UR UR9, R11 ;  /* 0x000000000b0972ca */ /* 0x000fe200000e0000 */
[----:B------:R-:W-:Y:S01]  /*f860*/  UIADD3.X UR15, URZ, UR33, URZ, UP0, !UPT ;  /* 0x000000213f0f7290 */ /* 0x000fe200087fe43f */
[----:B------:R-:W-:Y:S01]  /*f870*/  R2UR UR8, R4 ;  /* 0x00000000040872ca */ /* 0x000fe200000e0000 */
[----:B------:R-:W-:Y:S01]  /*f880*/  UPRMT UR23, URZ, 0x5410, UR22 ;  /* 0x000054103f177896 */ /* 0x000fe20008000016 */
[----:B------:R-:W-:Y:S01]  /*f890*/  R2UR UR10, R13 ;  /* 0x000000000d0a72ca */ /* 0x000fe200000e0000 */
[----:B------:R-:W-:Y:S01]  /*f8a0*/  VIADD R3, R3, 0x1 ;  /* 0x0000000103037836 */ /* 0x000fe20000000000 */
[----:B------:R-:W-:Y:S01]  /*f8b0*/  R2UR UR12, R6 ;  /* 0x00000000060c72ca */ /* 0x000fe200000e0000 */
[----:B------:R-:W-:Y:S01]  /*f8c0*/  ULEA UR11, UR11, UR7, 0xf ;  /* 0x000000070b0b7291 */ /* 0x000fe2000f8e783f */
[----:B------:R-:W-:Y:S01]  /*f8d0*/  R2UR UR28, R7 ;  /* 0x00000000071c72ca */ /* 0x000fe200000e0000 */
[----:B------:R-:W-:Y:S01]  /*f8e0*/  UPRMT UR36, URZ, 0x5410, UR20 ;  /* 0x000054103f247896 */ /* 0x000fe20008000014 */
[----:B------:R-:W-:Y:S01]  /*f8f0*/  ISETP.GT.AND P1, PT, R14, 0x1, PT ;  /* 0x000000010e00780c */ /* 0x000fe20003f24270 */
[----:B------:R-:W-:Y:S01]  /*f900*/  UIADD3 UR26, UR26, 0xc100, UR11 ;  /* 0x0000c1001a1a7890 */ /* 0x000fe2000fffe00b */
[----:B------:R-:W-:Y:S01]  /*f910*/  ISETP.NE.AND P0, PT, R3, 0x3, PT ;  /* 0x000000030300780c */ /* 0x000fe20003f05270 */
[----:B------:R-:W-:Y:S01]  /*f920*/  UIADD3.X UR35, URZ, UR33, URZ, UP1, !UPT ;  /* 0x000000213f237290 */ /* 0x000fe20008ffe43f */
[----:B------:R-:W-:Y:S01]  /*f930*/  VIADD R13, R13, 0x80 ;  /* 0x000000800d0d7836 */ /* 0x000fe20000000000 */
[----:B------:R-:W-:Y:S01]  /*f940*/  UIADD3 UR8, UR8, 0x100, URZ ;  /* 0x0000010008087890 */ /* 0x000fe2000fffe03f */
[----:B------:R-:W-:Y:S01]  /*f950*/  SEL R5, RZ, 0x1, P0 ;  /* 0x00000001ff057807 */ /* 0x000fe20000000000 */
[----:B------:R-:W-:Y:S01]  /*f960*/  UMOV UR16, 0x0 ;  /* 0x0000000000107882 */ /* 0x000fe20000000000 */
[----:B------:R-:W-:Y:S01]  /*f970*/  UMOV UR17, 0x10000000 ;  /* 0x1000000000117882 */ /* 0x000fe20000000000 */
[----:B------:R-:W-:Y:S01]  /*f980*/  UMOV UR11, UR27 ;  /* 0x0000001b000b7c82 */ /* 0x000fe20008000000 */
[----:B------:R-:W-:-:S02]  /*f990*/  LOP3.LUT R2, R2, R5, RZ, 0x3c, !PT ;  /* 0x0000000502027212 */ /* 0x000fc400078e3cff */
[----:B------:R-:W-:Y:S02]  /*f9a0*/  SEL R3, R3, RZ, P0 ;  /* 0x000000ff03037207 */ /* 0x000fe40000000000 */
[----:B------:R0:W-:Y:S02]  /*f9b0*/  UTMALDG.3D.MULTICAST [UR8], [UR14], UR23, desc[UR16] ;  /* 0x000010080e0073b4 */ /* 0x0001e40008011817 */
[----:B0-----:R-:W-:Y:S01]  /*f9c0*/  UMOV UR8, UR26 ;  /* 0x0000001a00087c82 */ /* 0x001fe20008000000 */
[----:B------:R-:W-:Y:S02]  /*f9d0*/  UMOV UR11, UR28 ;  /* 0x0000001c000b7c82 */ /* 0x000fe40008000000 */
[----:B------:R0:W-:Y:S02]  /*f9e0*/  UTMALDG.3D.MULTICAST [UR8], [UR34], UR36, desc[UR16] ;  /* 0x00001008220073b4 */ /* 0x0001e40008011824 */
[----:B0-----:R-:W-:Y:S05]  /*f9f0*/  @P1 BRA `(.L_x_309) ;  /* 0xfffffffc00341947 */ /* 0x001fea000383ffff */
.L_x_306:
[----:B------:R-:W-:Y:S05]  /*fa00*/  BSYNC B1 ;  /* 0x0000000000017941 */ /* 0x000fea0003800000 */
.L_x_305:
[----:B------:R-:W2:Y:S01]  /*fa10*/  LDL.LU R15, [R1+0x78] ;  /* 0x00007800010f7983 */ /* 0x000ea20000300800 */
[----:B------:R-:W-:Y:S01]  /*fa20*/  LOP3.LUT P1, RZ, R9, 0xff, RZ, 0xc0, !PT ;  /* 0x000000ff09ff7812 */ /* 0x000fe2000782c0ff */
[----:B------:R-:W-:Y:S01]  /*fa30*/  VIADD R8, R8, UR19 ;  /* 0x0000001308087c36 */ /* 0x000fe20008000000 */
[----:B------:R-:W-:Y:S01]  /*fa40*/  ULDC.64 UR8, c[0x0][0x650] ;  /* 0x0001940000087ab9 */ /* 0x000fe20000000a00 */
[----:B------:R-:W3:Y:S01]  /*fa50*/  LDL.LU R12, [R1+0x7c] ;  /* 0x00007c00010c7983 */ /* 0x000ee20000300800 */
[----:B------:R-:W-:Y:S01]  /*fa60*/  IMAD.U32 R5, RZ, RZ, UR19 ;  /* 0x00000013ff057e24 */ /* 0x000fe2000f8e00ff */
[----:B------:R-:W-:Y:S01]  /*fa70*/  UISETP.GE.U32.AND UP0, UPT, UR19, 0x3, UPT ;  /* 0x000000031300788c */ /* 0x000fe2000bf06070 */
[----:B------:R-:W-:Y:S01]  /*fa80*/  ISETP.GT.U32.AND P0, PT, R8, 0x2, PT ;  /* 0x000000020800780c */ /* 0x000fe20003f04070 */
[----:B------:R-:W-:Y:S01]  /*fa90*/  BSSY B1, `(.L_x_310) ;  /* 0x000006d000017945 */ /* 0x000fe20003800000 */
[----:B------:R-:W-:Y:S01]  /*faa0*/  IMAD.MOV.U32 R7, RZ, RZ, -0x1 ;  /* 0xffffffffff077424 */ /* 0x000fe200078e00ff */
[----:B------:R-:W-:Y:S01]  /*fab0*/  PRMT R9, RZ, 0x7610, R9 ;  /* 0x00007610ff097816 */ /* 0x000fe20000000009 */
[----:B------:R-:W-:Y:S01]  /*fac0*/  IMAD.MOV.U32 R6, RZ, RZ, -0x1 ;  /* 0xffffffffff067424 */ /* 0x000fe200078e00ff */
[----:B------:R-:W-:-:S02]  /*fad0*/  ISETP.LT.U32.AND P0, PT, R5, 0x3, P0 ;  /* 0x000000030500780c */ /* 0x000fc40000701070 */
[----:B------:R-:W0:Y:S01]  /*fae0*/  @P1 S2R R3, SR_CgaCtaId ;  /* 0x0000000000031919 */ /* 0x000e220000008800 */
[----:B------:R-:W-:Y:S02]  /*faf0*/  @P1 MOV R2, 0x400 ;  /* 0x0000040000021802 */ /* 0x000fe40000000f00 */
[----:B------:R-:W-:Y:S02]  /*fb00*/  PLOP3.LUT P3, PT, PT, PT, UP0, 0x80, 0x0 ;  /* 0x000000000000781c */ /* 0x000fe40003f6f008 */
[----:B0-----:R-:W-:Y:S01]  /*fb10*/  @P1 LEA R4, R3, R2, 0x18 ;  /* 0x0000000203041211 */ /* 0x001fe200078ec0ff */
[----:B------:R-:W-:-:S03]  /*fb20*/  IMAD.WIDE.U32 R2, R8, -0x55555555, RZ ;  /* 0xaaaaaaab08027825 */ /* 0x000fc600078e00ff */
[----:B------:R0:W-:Y:S02]  /*fb30*/  @P1 SYNCS.ARRIVE.TRANS64.A1T0 RZ, [R4+URZ+0x48], RZ ;  /* 0x000048ff04ff19a7 */ /* 0x0001e4000810003f */
[----:B------:R-:W-:Y:S02]  /*fb40*/  SHF.R.U32.HI R5, RZ, 0x1, R3 ;  /* 0x00000001ff057819 */ /* 0x000fe40000011603 */
[----:B------:R-:W-:Y:S02]  /*fb50*/  SEL R3, RZ, 0x1, !P0 ;  /* 0x00000001ff037807 */ /* 0x000fe40004000000 */
[----:B------:R-:W-:Y:S01]  /*fb60*/  PRMT R2, RZ, 0x7610, R2 ;  /* 0x00007610ff027816 */ /* 0x000fe20000000002 */
[----:B------:R-:W-:Y:S01]  /*fb70*/  IMAD R8, R5, -0x3, R8 ;  /* 0xfffffffd05087824 */ /* 0x000fe200078e0208 */
[----:B------:R-:W-:-:S04]  /*fb80*/  LOP3.LUT R0, R0, R3, RZ, 0x3c, !PT ;  /* 0x0000000300007212 */ /* 0x000fc800078e3cff */
[----:B------:R-:W-:Y:S01]  /*fb90*/  @P3 LOP3.LUT R0, R0, 0x1, R5, 0x78, !PT ;  /* 0x0000000100003812 */ /* 0x000fe200078e7805 */
[----:B------:R-:W-:Y:S01]  /*fba0*/  IMAD.MOV.U32 R5, RZ, RZ, -0x1 ;  /* 0xffffffffff057424 */ /* 0x000fe200078e00ff */
[----:B---3--:R-:W-:-:S04]  /*fbb0*/  IADD3 R12, P1, R12, UR24, RZ ;  /* 0x000000180c0c7c10 */ /* 0x008fc8000ff3e0ff */
[----:B--2---:R-:W-:Y:S01]  /*fbc0*/  IADD3.X R15, R15, UR21, RZ, P1, !PT ;  /* 0x000000150f0f7c10 */ /* 0x004fe20008ffe4ff */
[----:B------:R0:W-:Y:S01]  /*fbd0*/  STL [R1+0x7c], R12 ;  /* 0x00007c0c01007387 */ /* 0x0001e20000100800 */
[----:B------:R-:W-:-:S03]  /*fbe0*/  ISETP.GE.U32.AND P0, PT, R12, UR8, PT ;  /* 0x000000080c007c0c */ /* 0x000fc6000bf06070 */
[----:B------:R0:W-:Y:S01]  /*fbf0*/  STL [R1+0x78], R15 ;  /* 0x0000780f01007387 */ /* 0x0001e20000100800 */
[----:B------:R-:W-:-:S13]  /*fc00*/  ISETP.GE.U32.AND.EX P0, PT, R15, UR9, PT, P0 ;  /* 0x000000090f007c0c */ /* 0x000fda000bf06100 */
[----:B0-----:R-:W-:Y:S05]  /*fc10*/  @P0 BRA `(.L_x_311) ;  /* 0x0000000400500947 */ /* 0x001fea0003800000 */
[----:B------:R-:W-:Y:S01]  /*fc20*/  ULDC.64 UR8, c[0x0][0x628] ;  /* 0x00018a0000087ab9 */ /* 0x000fe20000000a00 */
[----:B------:R-:W0:Y:S01]  /*fc30*/  S2R R11, SR_CTAID.X ;  /* 0x00000000000b7919 */ /* 0x000e220000002500 */
[----:B------:R-:W-:Y:S01]  /*fc40*/  ISETP.NE.U32.AND P0, PT, RZ, UR8, PT ;  /* 0x00000008ff007c0c */ /* 0x000fe2000bf05070 */
[----:B------:R-:W-:Y:S01]  /*fc50*/  ULDC UR11, c[0x0][0x630] ;  /* 0x00018c00000b7ab9 */ /* 0x000fe20000000800 */
[----:B------:R-:W-:Y:S01]  /*fc60*/  IMAD.MOV.U32 R2, RZ, RZ, R12 ;  /* 0x000000ffff027224 */ /* 0x000fe200078e000c */
[----:B------:R-:W1:Y:S01]  /*fc70*/  S2R R10, SR_CTAID.Y ;  /* 0x00000000000a7919 */ /* 0x000e620000002600 */
[----:B------:R-:W-:Y:S01]  /*fc80*/  ISETP.NE.AND.EX P0, PT, RZ, UR9, PT, P0 ;  /* 0x00000009ff007c0c */ /* 0x000fe2000bf05300 */
[----:B------:R-:W-:-:S12]  /*fc90*/  IMAD.MOV.U32 R3, RZ, RZ, R15 ;  /* 0x000000ffff037224 */ /* 0x000fd800078e000f */
[----:B------:R-:W-:Y:S05]  /*fca0*/  @!P0 BRA `(.L_x_312) ;  /* 0x0000000000288947 */ /* 0x000fea0003800000 */
[----:B------:R-:W-:Y:S02]  /*fcb0*/  ULDC UR10, c[0x0][0x634] ;  /* 0x00018d00000a7ab9 */ /* 0x000fe40000000800 */
[----:B------:R-:W-:-:S05]  /*fcc0*/  IADD3 R7, P0, R12, UR10, RZ ;  /* 0x0000000a0c077c10 */ /* 0x000fca000ff1e0ff */
[----:B------:R-:W-:-:S04]  /*fcd0*/  IMAD.X R13, RZ, RZ, R15, P0 ;  /* 0x000000ffff0d7224 */ /* 0x000fc800000e060f */
[----:B------:R-:W-:-:S04]  /*fce0*/  IMAD.WIDE.U32 R4, R13, UR8, RZ ;  /* 0x000000080d047c25 */ /* 0x000fc8000f8e00ff */
[----:B------:R-:W-:-:S04]  /*fcf0*/  IMAD.WIDE.U32 R4, P0, R7, UR9, R4 ;  /* 0x0000000907047c25 */ /* 0x000fc8000f800004 */
[----:B------:R-:W-:-:S04]  /*fd00*/  IMAD.WIDE.U32 R6, R7, UR8, RZ ;  /* 0x0000000807067c25 */ /* 0x000fc8000f8e00ff */
[----:B------:R-:W-:Y:S01]  /*fd10*/  IMAD.X R3, RZ, RZ, RZ, P0 ;  /* 0x000000ffff037224 */ /* 0x000fe200000e06ff */
[----:B------:R-:W-:Y:S01]  /*fd20*/  IADD3 RZ, P0, R7, R4, RZ ;  /* 0x0000000407ff7210 */ /* 0x000fe20007f1e0ff */
[----:B------:R-:W-:-:S04]  /*fd30*/  IMAD.MOV.U32 R2, RZ, RZ, R5 ;  /* 0x000000ffff027224 */ /* 0x000fc800078e0005 */
[----:B------:R-:W-:-:S08]  /*fd40*/  IMAD.WIDE.U32.X R2, R13, UR9, R2, P0 ;  /* 0x000000090d027c25 */ /* 0x000fd000080e0402 */
.L_x_312:
[--C-:B------:R-:W-:Y:S01]  /*fd50*/  SHF.R.U64 R6, R2, UR11, R3.reuse ;  /* 0x0000000b02067c19 */ /* 0x100fe20008001203 */
[----:B------:R-:W-:Y:S01]  /*fd60*/  ULDC.64 UR8, c[0x0][0x620] ;  /* 0x0001880000087ab9 */ /* 0x000fe20000000a00 */
[----:B------:R-:W-:Y:S01]  /*fd70*/  SHF.R.U32.HI R2, RZ, UR11, R3 ;  /* 0x0000000bff027c19 */ /* 0x000fe20008011603 */
[----:B------:R-:W-:Y:S01]  /*fd80*/  IMAD.MOV.U32 R3, RZ, RZ, R15 ;  /* 0x000000ffff037224 */ /* 0x000fe200078e000f */
[----:B------:R-:W-:Y:S01]  /*fd90*/  IADD3 R5, P0, RZ, -R6, RZ ;  /* 0x80000006ff057210 */ /* 0x000fe20007f1e0ff */
[----:B------:R-:W2:Y:S01]  /*fda0*/  LDC R16, c[0x0][0x144] ;  /* 0x00005100ff107b82 */ /* 0x000ea20000000800 */
[----:B0-----:R-:W-:Y:S01]  /*fdb0*/  I2FP.F32.U32 R7, R11 ;  /* 0x0000000b00077245 */ /* 0x001fe20000201000 */
[----:B------:R-:W-:Y:S01]  /*fdc0*/  ULDC.64 UR14, c[0x0][0x640] ;  /* 0x00019000000e7ab9 */ /* 0x000fe20000000a00 */
[----:B------:R-:W-:Y:S01]  /*fdd0*/  ULDC UR10, c[0x0][0x608] ;  /* 0x00018200000a7ab9 */ /* 0x000fe20000000800 */
[----:B------:R-:W-:Y:S01]  /*fde0*/  IMAD.X R2, RZ, RZ, ~R2, P0 ;  /* 0x000000ffff027224 */ /* 0x000fe200000e0e02 */
[----:B------:R-:W-:-:S03]  /*fdf0*/  ISETP.NE.U32.AND P0, PT, RZ, UR14, PT ;  /* 0x0000000eff007c0c */ /* 0x000fc6000bf05070 */
[----:B------:R-:W-:Y:S01]  /*fe00*/  IMAD R4, R2, UR8, RZ ;  /* 0x0000000802047c24 */ /* 0x000fe2000f8e02ff */
[----:B------:R-:W0:Y:S01]  /*fe10*/  LDC R13, c[0x0][0x148] ;  /* 0x00005200ff0d7b82 */ /* 0x000e220000000800 */
[----:B------:R-:W-:Y:S01]  /*fe20*/  IMAD.MOV.U32 R2, RZ, RZ, R12 ;  /* 0x000000ffff027224 */ /* 0x000fe200078e000c */
[----:B------:R-:W-:-:S03]  /*fe30*/  ISETP.NE.AND.EX P0, PT, RZ, UR15, PT, P0 ;  /* 0x0000000fff007c0c */ /* 0x000fc6000bf05300 */
[----:B------:R-:W-:Y:S01]  /*fe40*/  IMAD.WIDE.U32 R2, R5, UR8, R2 ;  /* 0x0000000805027c25 */ /* 0x000fe2000f8e0002 */
[----:B------:R-:W-:-:S03]  /*fe50*/  ULDC UR8, c[0x0][0x150] ;  /* 0x0000540000087ab9 */ /* 0x000fc60000000800 */
[----:B------:R-:W-:Y:S02]  /*fe60*/  IMAD R5, R5, UR9, R4 ;  /* 0x0000000905057c24 */ /* 0x000fe4000f8e0204 */
[----:B------:R-:W-:Y:S01]  /*fe70*/  FMUL R4, R7, UR8 ;  /* 0x0000000807047c20 */ /* 0x000fe20008400000 */
[----:B------:R-:W-:Y:S01]  /*fe80*/  ULDC UR8, c[0x0][0x618] ;  /* 0x0001860000087ab9 */ /* 0x000fe20000000800 */
[----:B------:R-:W-:Y:S01]  /*fe90*/  ULDC UR9, c[0x0][0x154] ;  /* 0x0000550000097ab9 */ /* 0x000fe20000000800 */
[----:B------:R-:W-:-:S03]  /*fea0*/  IMAD.IADD R3, R3, 0x1, R5 ;  /* 0x0000000103037824 */ /* 0x000fc600078e0205 */
[----:B------:R-:W3:Y:S02]  /*feb0*/  F2I.U32.TRUNC.NTZ R4, R4 ;  /* 0x0000000400047305 */ /* 0x000ee4000020f000 */
[----:B------:R-:W-:Y:S02]  /*fec0*/  SHF.R.U64 R7, R2, UR8, R3 ;  /* 0x0000000802077c19 */ /* 0x000fe40008001203 */
[----:B-1----:R-:W-:-:S05]  /*fed0*/  I2FP.F32.U32 R2, R10 ;  /* 0x0000000a00027245 */ /* 0x002fca0000201000 */
[----:B------:R-:W-:Y:S01]  /*fee0*/  FMUL R5, R2, UR9 ;  /* 0x0000000902057c20 */ /* 0x000fe20008400000 */
[----:B------:R-:W-:Y:S01]  /*fef0*/  SHF.R.U32.HI R2, RZ, UR8, R3 ;  /* 0x00000008ff027c19 */ /* 0x000fe20008011603 */
[----:B------:R-:W-:Y:S02]  /*ff00*/  ULDC UR8, c[0x0][0x658] ;  /* 0x0001960000087ab9 */ /* 0x000fe40000000800 */
[----:B------:R1:W4:Y:S01]  /*ff10*/  F2I.U32.TRUNC.NTZ R15, R5 ;  /* 0x00000005000f7305 */ /* 0x000322000020f000 */
[--C-:B------:R-:W-:Y:S02]  /*ff20*/  SHF.R.U64 R14, R7, UR10, R2.reuse ;  /* 0x0000000a070e7c19 */ /* 0x100fe40008001202 */
[----:B------:R-:W-:Y:S01]  /*ff30*/  SHF.R.U32.HI R3, RZ, UR10, R2 ;  /* 0x0000000aff037c19 */ /* 0x000fe20008011602 */
[----:B---3--:R-:W-:-:S03]  /*ff40*/  IMAD.MOV R2, RZ, RZ, -R4 ;  /* 0x000000ffff027224 */ /* 0x008fc600078e0a04 */
[----:B------:R-:W-:Y:S01]  /*ff50*/  SHF.R.U64 R12, R14, UR8, R3 ;  /* 0x000000080e0c7c19 */ /* 0x000fe20008001203 */
[----:B--2---:R-:W-:Y:S01]  /*ff60*/  IMAD R17, R16, R2, R11 ;  /* 0x0000000210117224 */ /* 0x004fe200078e020b */
[----:B------:R-:W-:-:S03]  /*ff70*/  SHF.R.U32.HI R4, RZ, UR8, R3 ;  /* 0x00000008ff047c19 */ /* 0x000fc60008011603 */
[----:B------:R-:W-:Y:S02]  /*ff80*/  IMAD.MOV.U32 R2, RZ, RZ, R12 ;  /* 0x000000ffff027224 */ /* 0x000fe400078e000c */
[----:B------:R-:W-:Y:S01]  /*ff90*/  IMAD.MOV.U32 R3, RZ, RZ, R4 ;  /* 0x000000ffff037224 */ /* 0x000fe200078e0004 */
[----:B-1--4-:R-:W-:Y:S06]  /*ffa0*/  @!P0 BRA `(.L_x_313) ;  /* 0x0000000000288947 */ /* 0x012fec0003800000 */
[----:B------:R-:W-:Y:S02]  /*ffb0*/  ULDC UR8, c[0x0][0x64c] ;  /* 0x0001930000087ab9 */ /* 0x000fe40000000800 */
[----:B------:R-:W-:-:S05]  /*ffc0*/  IADD3 R3, P0, R12, UR8, RZ ;  /* 0x000000080c037c10 */ /* 0x000fca000ff1e0ff */
[----:B------:R-:W-:-:S04]  /*ffd0*/  IMAD.X R11, RZ, RZ, R4, P0 ;  /* 0x000000ffff0b7224 */ /* 0x000fc800000e0604 */
[----:B------:R-:W-:-:S04]  /*ffe0*/  IMAD.WIDE.U32 R4, R11, UR14, RZ ;  /* 0x0000000e0b047c25 */ /* 0x000fc8000f8e00ff */
[----:B------:R-:W-:-:S04]  /*fff0*/  IMAD.WIDE.U32 R4, P0, R3, UR15, R4 ;  /* 0x0000000f03047c25 */ /* 0x000fc8000f800004 */
[----:B------:R-:W-:-:S04]  /*10000*/  IMAD.WIDE.U32 R2, R3, UR14, RZ ;  /* 0x0000000e03027c25 */ /* 0x000fc8000f8e00ff */
[----:B------:R-:W-:Y:S01]  /*10010*/  IMAD.MOV.U32 R2, RZ, RZ, R5 ;  /* 0x000000ffff027224 */ /* 0x000fe200078e0005 */
[----:B------:R-:W-:Y:S01]  /*10020*/  IADD3 RZ, P1, R3, R4, RZ ;  /* 0x0000000403ff7210 */ /* 0x000fe20007f3e0ff */
[----:B------:R-:W-:-:S04]  /*10030*/  IMAD.X R3, RZ, RZ, RZ, P0 ;  /* 0x000000ffff037224 */ /* 0x000fc800000e06ff */
[----:B------:R-:W-:-:S08]  /*10040*/  IMAD.WIDE.U32.X R2, R11, UR15, R2, P1 ;  /* 0x0000000f0b027c25 */ /* 0x000fd000088e0402 */
.L_x_313:
[----:B------:R-:W-:Y:S01]  /*10050*/  ULDC UR8, c[0x0][0x648] ;  /* 0x0001920000087ab9 */ /* 0x000fe20000000800 */
[----:B------:R-:W-:Y:S01]  /*10060*/  IMAD.MOV R15, RZ, RZ, -R15 ;  /* 0x000000ffff0f7224 */ /* 0x000fe200078e0a0f */
[----:B------:R-:W-:Y:S01]  /*10070*/  SHF.R.U64 R3, R2, UR8, R3 ;  /* 0x0000000802037c19 */ /* 0x000fe20008001203 */
[----:B------:R-:W-:Y:S01]  /*10080*/  ULDC UR8, c[0x0][0x638] ;  /* 0x00018e0000087ab9 */ /* 0x000fe20000000800 */
[----:B------:R-:W-:Y:S01]  /*10090*/  LOP3.LUT R2, R14, UR18, RZ, 0xc0, !PT ;  /* 0x000000120e027c12 */ /* 0x000fe2000f8ec0ff */
[----:B0-----:R-:W-:Y:S01]  /*100a0*/  @P2 IMAD R17, R13, R15, R10 ;  /* 0x0000000f0d112224 */ /* 0x001fe200078e020a */
[----:B------:R-:W-:Y:S01]  /*100b0*/  LOP3.LUT R7, R7, UR4, RZ, 0xc0, !PT ;  /* 0x0000000407077c12 */ /* 0x000fe2000f8ec0ff */
[----:B------:R-:W-:Y:S01]  /*100c0*/  IMAD.MOV R5, RZ, RZ, -R3 ;  /* 0x000000ffff057224 */ /* 0x000fe200078e0a03 */
[----:B------:R-:W-:Y:S01]  /*100d0*/  ULDC UR9, c[0x0][0x610] ;  /* 0x0001840000097ab9 */ /* 0x000fe20000000800 */
[----:B------:R-:W-:Y:S02]  /*100e0*/  IMAD R2, R3, UR5, R2 ;  /* 0x0000000503027c24 */ /* 0x000fe4000f8e0202 */
[----:B------:R-:W-:Y:S01]  /*100f0*/  IMAD R12, R5, UR8, R12 ;  /* 0x00000008050c7c24 */ /* 0x000fe2000f8e020c */
[----:B------:R-:W-:Y:S01]  /*10100*/  ULDC UR8, c[0x0][0x600] ;  /* 0x0001800000087ab9 */ /* 0x000fe20000000800 */
[----:B------:R-:W-:-:S02]  /*10110*/  IMAD R5, R2, UR9, R17 ;  /* 0x0000000902057c24 */ /* 0x000fc4000f8e0211 */
[----:B------:R-:W-:Y:S02]  /*10120*/  IMAD R12, R12, UR8, R7 ;  /* 0x000000080c0c7c24 */ /* 0x000fe4000f8e0207 */
[----:B------:R-:W-:-:S03]  /*10130*/  IMAD.MOV.U32 R2, RZ, RZ, 0x1 ;  /* 0x00000001ff027424 */ /* 0x000fc600078e00ff */
[----:B------:R-:W-:Y:S02]  /*10140*/  SEL R7, R12, R5, !P2 ;  /* 0x000000050c077207 */ /* 0x000fe40005000000 */
[----:B------:R-:W-:-:S07]  /*10150*/  SEL R5, R5, R12, !P2 ;  /* 0x0000000c05057207 */ /* 0x000fce0005000000 */
.L_x_311:
[----:B------:R-:W-:Y:S05]  /*10160*/  BSYNC B1 ;  /* 0x0000000000017941 */ /* 0x000fea0003800000 */
.L_x_310:
[----:B------:R-:W-:-:S13]  /*10170*/  LOP3.LUT P0, RZ, R2, 0xff, RZ, 0xc0, !PT ;  /* 0x000000ff02ff7812 */ /* 0x000fda000780c0ff */
[----:B------:R-:W-:Y:S05]  /*10180*/  @P0 BRA `(.L_x_314) ;  /* 0xfffffff400180947 */ /* 0x000fea000383ffff */
[----:B------:R-:W-:Y:S05]  /*10190*/  BSYNC B0 ;  /* 0x0000000000007941 */ /* 0x000fea0003800000 */
.L_x_303:
[----:B------:R-:W-:-:S03]  /*101a0*/  UMOV UR8, 0xffffffff ;  /* 0xffffffff00087882 */ /* 0x000fc60000000000 */
[----:B------:R-:W-:Y:S05]  /*101b0*/  BRA.DIV UR8, `(.L_x_315) ;  /* 0x0000000608047947 */ /* 0x000fea000b800000 */
[----:B------:R-:W-:-:S13]  /*101c0*/  ELECT P0, URZ, PT ;  /* 0x00000000003f782f */ /* 0x000fda0003800000 */
.L_x_328:
[----:B------:R-:W-:Y:S04]  /*101d0*/  BSSY B0, `(.L_x_316) ;  /* 0x0000023000007945 */ /* 0x000fe80003800000 */
[----:B------:R-:W-:Y:S05]  /*101e0*/  @!P0 BRA `(.L_x_317) ;  /* 0x0000000000848947 */ /* 0x000fea0003800000 */
[----:B------:R-:W-:-:S04]  /*101f0*/  ULOP3.LUT UR8, UR13, 0x2, URZ, 0xfc, !UPT ;  /* 0x000000020d087892 */ /* 0x000fc8000f8efc3f */
[----:B------:R-:W-:-:S06]  /*10200*/  UISETP.NE.AND UP0, UPT, UR8, 0x3, UPT ;  /* 0x000000030800788c */ /* 0x000fcc000bf05270 */
[----:B------:R-:W-:-:S13]  /*10210*/  PLOP3.LUT P0, PT, PT, PT, UP0, 0x80, 0x0 ;  /* 0x000000000000781c */ /* 0x000fda0003f0f008 */
[----:B------:R-:W-:Y:S05]  /*10220*/  @!P0 BRA `(.L_x_318) ;  /* 0x0000000000048947 */ /* 0x000fea0003800000 */
[----:B------:R-:W-:Y:S01]  /*10230*/  BPT.TRAP 0x1 ;  /* 0x000000040000795c */ /* 0x000fe20000300000 */
.L_x_318:
[----:B------:R-:W0:Y:S01]  /*10240*/  S2R R3, SR_CgaCtaId ;  /* 0x0000000000037919 */ /* 0x000e220000008800 */
[----:B------:R-:W-:-:S04]  /*10250*/  MOV R2, 0x400 ;  /* 0x0000040000027802 */ /* 0x000fc80000000f00 */
[----:B0-----:R-:W-:Y:S02]  /*10260*/  LEA R3, R3, R2, 0x18 ;  /* 0x0000000203037211 */ /* 0x001fe400078ec0ff */
[----:B------:R-:W-:-:S03]  /*10270*/  SHF.L.U32 R2, R0, 0x1f, RZ ;  /* 0x0000001f00027819 */ /* 0x000fc600000006ff */
[----:B------:R-:W-:-:S04]  /*10280*/  VIADD R3, R3, 0x18 ;  /* 0x0000001803037836 */ /* 0x000fc80000000000 */
[C---:B------:R-:W-:Y:S02]  /*10290*/  IMAD R7, R8.reuse, 0x8, R3 ;  /* 0x0000000808077824 */ /* 0x040fe400078e0203 */
[----:B------:R-:W-:Y:S02]  /*102a0*/  VIADD R8, R8, 0x1 ;  /* 0x0000000108087836 */ /* 0x000fe40000000000 */
[----:B------:R-:W0:Y:S03]  /*102b0*/  SYNCS.PHASECHK.TRANS64.TRYWAIT P0, [R7+URZ], R2 ;  /* 0x00000002070075a7 */ /* 0x000e26000800017f */
[----:B------:R-:W-:-:S04]  /*102c0*/  ISETP.NE.AND P1, PT, R8, 0x3, PT ;  /* 0x000000030800780c */ /* 0x000fc80003f25270 */
[----:B------:R-:W-:Y:S02]  /*102d0*/  SEL R5, RZ, 0x1, P1 ;  /* 0x00000001ff057807 */ /* 0x000fe40000800000 */
[----:B------:R-:W-:Y:S02]  /*102e0*/  SEL R8, R8, RZ, P1 ;  /* 0x000000ff08087207 */ /* 0x000fe40000800000 */
[----:B------:R-:W-:-:S03]  /*102f0*/  LOP3.LUT R5, R0, R5, RZ, 0x3c, !PT ;  /* 0x0000000500057212 */ /* 0x000fc600078e3cff */
[----:B------:R-:W-:Y:S01]  /*10300*/  IMAD R9, R8, 0x8, R3 ;  /* 0x0000000808097824 */ /* 0x000fe200078e0203 */
[----:B------:R-:W-:Y:S01]  /*10310*/  SHF.L.U32 R4, R5, 0x1f, RZ ;  /* 0x0000001f05047819 */ /* 0x000fe200000006ff */
[----:B0-----:R-:W-:Y:S06]  /*10320*/  @!P0 BRA `(.L_x_319) ;  /* 0x0000000000c88947 */ /* 0x001fec0003800000 */
.L_x_329:
[----:B------:R-:W1:Y:S01]  /*10330*/  SYNCS.PHASECHK.TRANS64.TRYWAIT P0, [R9+URZ], R4 ;  /* 0x00000004090075a7 */ /* 0x000e62000800017f */
[----:B------:R-:W-:-:S05]  /*10340*/  VIADD R0, R8, 0x1 ;  /* 0x0000000108007836 */ /* 0x000fca0000000000 */
[----:B------:R-:W-:-:S04]  /*10350*/  ISETP.NE.AND P1, PT, R0, 0x3, PT ;  /* 0x000000030000780c */ /* 0x000fc80003f25270 */
[----:B0-----:R-:W-:Y:S02]  /*10360*/  SEL R2, RZ, 0x1, P1 ;  /* 0x00000001ff027807 */ /* 0x001fe40000800000 */
[----:B------:R-:W-:Y:S02]  /*10370*/  SEL R0, R0, RZ, P1 ;  /* 0x000000ff00007207 */ /* 0x000fe40000800000 */
[----:B------:R-:W-:Y:S01]  /*10380*/  LOP3.LUT R2, R5, R2, RZ, 0x3c, !PT ;  /* 0x0000000205027212 */ /* 0x000fe200078e3cff */
[----:B-1----:R-:W-:Y:S06]  /*10390*/  @!P0 BRA `(.L_x_320) ;  /* 0x0000000000c08947 */ /* 0x002fec0003800000 */
.L_x_330:
[----:B------:R-:W-:Y:S01]  /*103a0*/  IMAD R3, R0, 0x8, R3 ;  /* 0x0000000800037824 */ /* 0x000fe200078e0203 */
[----:B------:R-:W-:-:S07]  /*103b0*/  SHF.L.U32 R0, R2, 0x1f, RZ ;  /* 0x0000001f02007819 */ /* 0x000fce00000006ff */
.L_x_321:
[----:B-1----:R1:W2:Y:S02]  /*103c0*/  SYNCS.PHASECHK.TRANS64.TRYWAIT P0, [R3+URZ], R0 ;  /* 0x00000000030075a7 */ /* 0x0022a4000800017f */
[----:B--2---:R-:W-:Y:S05]  /*103d0*/  @!P0 NANOSLEEP.SYNCS 0x989680 ;  /* 0x009896800000895d */ /* 0x004fea0003900000 */
[----:B------:R-:W2:Y:S02]  /*103e0*/  @!P0 SYNCS.PHASECHK.TRANS64 P0, [R3+URZ], R0 ;  /* 0x00000000030085a7 */ /* 0x000ea4000800007f */
[----:B--2---:R-:W-:Y:S05]  /*103f0*/  @!P0 BRA `(.L_x_321) ;  /* 0xfffffffc00f08947 */ /* 0x004fea000383ffff */
.L_x_317:
[----:B------:R-:W-:Y:S05]  /*10400*/  BSYNC B0 ;  /* 0x0000000000007941 */ /* 0x000fea0003800000 */
.L_x_316:
[----:B------:R-:W-:Y:S05]  /*10410*/  EXIT ;  /* 0x000000000000794d */ /* 0x000fea0003800000 */
.L_x_21:
[----:B-1----:R-:W-:-:S04]  /*10420*/  IMAD.U32 R3, RZ, RZ, UR6 ;  /* 0x00000006ff037e24 */ /* 0x002fc8000f8e00ff */
[----:B------:R1:W2:Y:S03]  /*10430*/  SYNCS.PHASECHK.TRANS64.TRYWAIT P0, [R3+URZ], R0 ;  /* 0x00000000030075a7 */ /* 0x0002a6000800017f */
[----:B--2---:R-:W-:Y:S05]  /*10440*/  @!P0 NANOSLEEP.SYNCS 0x989680 ;  /* 0x009896800000895d */ /* 0x004fea0003900000 */
[----:B------:R-:W2:Y:S02]  /*10450*/  @!P0 SYNCS.PHASECHK.TRANS64 P0, [R3+URZ], R0 ;  /* 0x00000000030085a7 */ /* 0x000ea4000800007f */
[----:B--2---:R-:W-:Y:S05]  /*10460*/  @!P0 BRA `(.L_x_21) ;  /* 0xfffffffc00ec8947 */ /* 0x004fea000383ffff */
[----:B------:R-:W-:Y:S05]  /*10470*/  BRA `(.L_x_20) ;  /* 0xffffff1800607947 */ /* 0x000fea000383ffff */
.L_x_27:
[----:B-----5:R2:W-:Y:S02]  /*10480*/  STL [R1+0x88], R0 ;  /* 0x0000880001007387 */ /* 0x0205e40000100800 */
[----:B--2---:R-:W-:-:S04]  /*10490*/  IMAD.U32 R0, RZ, RZ, UR9 ;  /* 0x00000009ff007e24 */ /* 0x004fc8000f8e00ff */
[----:B------:R2:W3:Y:S03]  /*104a0*/  SYNCS.PHASECHK.TRANS64.TRYWAIT P0, [R0+URZ], R229 ;  /* 0x000000e5000075a7 */ /* 0x0004e6000800017f */
[----:B---3--:R-:W-:Y:S05]  /*104b0*/  @!P0 NANOSLEEP.SYNCS 0x989680 ;  /* 0x009896800000895d */ /* 0x008fea0003900000 */
[----:B------:R2:W3:Y:S02]  /*104c0*/  @!P0 SYNCS.PHASECHK.TRANS64 P0, [R0+URZ], R229 ;  /* 0x000000e5000085a7 */ /* 0x0004e4000800007f */
[----:B--2---:R2:W5:Y:S02]  /*104d0*/  LDL.LU R0, [R1+0x88] ;  /* 0x0000880001007983 */ /* 0x0045640000300800 */
[----:B--23--:R-:W-:Y:S05]  /*104e0*/  @!P0 BRA `(.L_x_27) ;  /* 0xfffffffc00e48947 */ /* 0x00cfea000383ffff */
[----:B------:R-:W-:Y:S05]  /*104f0*/  BRA `(.L_x_26) ;  /* 0xffffff2c00047947 */ /* 0x000fea000383ffff */
.L_x_304:
[----:B------:R-:W-:Y:S01]  /*10500*/  BSSY B1, `(.L_x_322) ;  /* 0x0000006000017945 */ /* 0x000fe20003800000 */
[----:B------:R-:W-:-:S07]  /*10510*/  IMAD.MOV.U32 R2, RZ, RZ, -0x1 ;  /* 0xffffffffff027424 */ /* 0x000fce00078e00ff */
[----:B------:R-:W-:Y:S05]  /*10520*/  WARPSYNC.COLLECTIVE R2, `(.L_x_323) ;  /* 0x00000000020c7348 */ /* 0x000fea0003c00000 */
[----:B------:R-:W-:Y:S02]  /*10530*/  ELECT P0, UR62, PT ;  /* 0x00000000003e782f */ /* 0x000fe40003800000 */
[----:B------:R-:W-:Y:S01]  /*10540*/  MOV R2, UR62 ;  /* 0x0000003e00027c02 */ /* 0x000fe20008000f00 */
[----:B------:R-:W-:Y:S10]  /*10550*/  ENDCOLLECTIVE ;  /* 0x000000000000791b */ /* 0x000ff40003800000 */
.L_x_323:
[----:B------:R-:W-:Y:S05]  /*10560*/  BSYNC B1 ;  /* 0x0000000000017941 */ /* 0x000fea0003800000 */
.L_x_322:
[----:B------:R-:W-:Y:S05]  /*10570*/  BRA `(.L_x_324) ;  /* 0xfffffff000287947 */ /* 0x000fea000383ffff */
.L_x_307:
[----:B0-----:R0:W2:Y:S02]  /*10580*/  SYNCS.PHASECHK.TRANS64.TRYWAIT P0, [R11+URZ+0x18], R4 ;  /* 0x000018040b0075a7 */ /* 0x0010a4000800017f */
[----:B--2---:R-:W-:Y:S05]  /*10590*/  @!P0 NANOSLEEP.SYNCS 0x989680 ;  /* 0x009896800000895d */ /* 0x004fea0003900000 */
[----:B------:R-:W2:Y:S02]  /*105a0*/  @!P0 SYNCS.PHASECHK.TRANS64 P0, [R11+URZ+0x18], R4 ;  /* 0x000018040b0085a7 */ /* 0x000ea4000800007f */
[----:B--2---:R-:W-:Y:S05]  /*105b0*/  @!P0 BRA `(.L_x_307) ;  /* 0xfffffffc00f08947 */ /* 0x004fea000383ffff */
[----:B------:R-:W-:Y:S05]  /*105c0*/  BRA `(.L_x_325) ;  /* 0xfffffff000687947 */ /* 0x000fea000383ffff */
.L_x_315:
[----:B------:R-:W-:Y:S01]  /*105d0*/  BSSY B0, `(.L_x_326) ;  /* 0x0000006000007945 */ /* 0x000fe20003800000 */
[----:B------:R-:W-:-:S07]  /*105e0*/  IMAD.MOV.U32 R2, RZ, RZ, -0x1 ;  /* 0xffffffffff027424 */ /* 0x000fce00078e00ff */
[----:B------:R-:W-:Y:S05]  /*105f0*/  WARPSYNC.COLLECTIVE R2, `(.L_x_327) ;  /* 0x00000000020c7348 */ /* 0x000fea0003c00000 */
[----:B------:R-:W-:Y:S02]  /*10600*/  ELECT P0, UR62, PT ;  /* 0x00000000003e782f */ /* 0x000fe40003800000 */
[----:B------:R-:W-:Y:S01]  /*10610*/  MOV R2, UR62 ;  /* 0x0000003e00027c02 */ /* 0x000fe20008000f00 */
[----:B------:R-:W-:Y:S10]  /*10620*/  ENDCOLLECTIVE ;  /* 0x000000000000791b */ /* 0x000ff40003800000 */
.L_x_327:
[----:B------:R-:W-:Y:S05]  /*10630*/  BSYNC B0 ;  /* 0x0000000000007941 */ /* 0x000fea0003800000 */
.L_x_326:
[----:B------:R-:W-:Y:S05]  /*10640*/  BRA `(.L_x_328) ;  /* 0xfffffff800e07947 */ /* 0x000fea000383ffff */
.L_x_319:
[----:B0-----:R0:W1:Y:S02]  /*10650*/  SYNCS.PHASECHK.TRANS64.TRYWAIT P0, [R7+URZ], R2 ;  /* 0x00000002070075a7 */ /* 0x001064000800017f */
[----:B-1----:R-:W-:Y:S05]  /*10660*/  @!P0 NANOSLEEP.SYNCS 0x989680 ;  /* 0x009896800000895d */ /* 0x002fea0003900000 */
[----:B------:R-:W1:Y:S02]  /*10670*/  @!P0 SYNCS.PHASECHK.TRANS64 P0, [R7+URZ], R2 ;  /* 0x00000002070085a7 */ /* 0x000e64000800007f */
[----:B-1----:R-:W-:Y:S05]  /*10680*/  @!P0 BRA `(.L_x_319) ;  /* 0xfffffffc00f08947 */ /* 0x002fea000383ffff */
[----:B------:R-:W-:Y:S05]  /*10690*/  BRA `(.L_x_329) ;  /* 0xfffffffc00247947 */ /* 0x000fea000383ffff */
.L_x_320:
[----:B0-----:R0:W1:Y:S02]  /*106a0*/  SYNCS.PHASECHK.TRANS64.TRYWAIT P0, [R9+URZ], R4 ;  /* 0x00000004090075a7 */ /* 0x001064000800017f */
[----:B-1----:R-:W-:Y:S05]  /*106b0*/  @!P0 NANOSLEEP.SYNCS 0x989680 ;  /* 0x009896800000895d */ /* 0x002fea0003900000 */
[----:B------:R-:W1:Y:S02]  /*106c0*/  @!P0 SYNCS.PHASECHK.TRANS64 P0, [R9+URZ], R4 ;  /* 0x00000004090085a7 */ /* 0x000e64000800007f */
[----:B-1----:R-:W-:Y:S05]  /*106d0*/  @!P0 BRA `(.L_x_320) ;  /* 0xfffffffc00f08947 */ /* 0x002fea000383ffff */
[----:B------:R-:W-:Y:S05]  /*106e0*/  BRA `(.L_x_330) ;  /* 0xfffffffc002c7947 */ /* 0x000fea000383ffff */
.L_x_331:
[----:B------:R-:W-:-:S00]  /*106f0*/  BRA `(.L_x_331) ;  /* 0xfffffffc00fc7947 */ /* 0x000fc0000383ffff */
[----:B------:R-:W-:-:S00]  /*10700*/  NOP ;  /* 0x0000000000007918 */ /* 0x000fc00000000000 */
[----:B------:R-:W-:-:S00]  /*10710*/  NOP ;  /* 0x0000000000007918 */ /* 0x000fc00000000000 */
[----:B------:R-:W-:-:S00]  /*10720*/  NOP ;  /* 0x0000000000007918 */ /* 0x000fc00000000000 */
[----:B------:R-:W-:-:S00]  /*10730*/  NOP ;  /* 0x0000000000007918 */ /* 0x000fc00000000000 */
[----:B------:R-:W-:-:S00]  /*10740*/  NOP ;  /* 0x0000000000007918 */ /* 0x000fc00000000000 */
[----:B------:R-:W-:-:S00]  /*10750*/  NOP ;  /* 0x0000000000007918 */ /* 0x000fc00000000000 */
[----:B------:R-:W-:-:S00]  /*10760*/  NOP ;  /* 0x0000000000007918 */ /* 0x000fc00000000000 */
[----:B------:R-:W-:-:S00]  /*10770*/  NOP ;  /* 0x0000000000007918 */ /* 0x000fc00000000000 */
.L_x_332:


//--------------------- .nv.shared._ZN7cutlass13device_kernelINS_4gemm6kernel13GemmUniversalIN4cute5tupleIJiiiiEEENS1_10collective13CollectiveMmaINS1_37MainloopSm90TmaGmmaWarpSpecializedFP8ILi3ENS5_IJNS4_1CILi2EEESB_NSA_ILi1EEEEEENS1_35KernelTmaWarpSpecializedCooperativeEEENS5_IJNSA_ILi128EEENSA_ILi256EEESG_EEENS_12float_e4m3_tENS5_IJlSC_lEEESJ_SK_NS4_8TiledMMAINS4_8MMA_AtomIJNS4_4SM904GMMA31MMA_64x256x32_F32E4M3E4M3_SS_TNILNSO_7ScaleInE1ELSQ_1EEEEEENS4_6LayoutINS5_IJSB_SC_SC_EEENS5_IJSC_NSA_ILi0EEESV_EEEEENS5_IJNS4_10UnderscoreESY_SY_EEEEENS4_23SM90_TMA_LOAD_MULTICASTENS4_14ComposedLayoutINS4_7SwizzleILi3ELi4ELi3EEENS4_18smem_ptr_flag_bitsILi8EEENST_INS5_IJNSA_ILi8EEESG_EEENS5_IJSG_SC_EEEEEEEvNS4_8identityES11_S1B_vS1C_EENS_8epilogue10collective6detail29Sm90TmaWarpSpecializedAdapterINS1F_15DefaultEpilogueISJ_SK_SK_NS1E_6thread17LinearCombinationISJ_Li1EffLNS1J_9ScaleType4KindE0ELNS_15FloatRoundStyleE2ESJ_EENS1_15EpilogueDefaultEEEEEvvEEEEvNT_6ParamsE --------------------------
	.section	.nv.shared._ZN7cutlass13device_kernelINS_4gemm6kernel13GemmUniversalIN4cute5tupleIJiiiiEEENS1_10collective13CollectiveMmaINS1_37MainloopSm90TmaGmmaWarpSpecializedFP8ILi3ENS5_IJNS4_1CILi2EEESB_NSA_ILi1EEEEEENS1_35KernelTmaWarpSpecializedCooperativeEEENS5_IJNSA_ILi128EEENSA_ILi256EEESG_EEENS_12float_e4m3_tENS5_IJlSC_lEEESJ_SK_NS4_8TiledMMAINS4_8MMA_AtomIJNS4_4SM904GMMA31MMA_64x256x32_F32E4M3E4M3_SS_TNILNSO_7ScaleInE1ELSQ_1EEEEEENS4_6LayoutINS5_IJSB_SC_SC_EEENS5_IJSC_NSA_ILi0EEESV_EEEEENS5_IJNS4_10UnderscoreESY_SY_EEEEENS4_23SM90_TMA_LOAD_MULTICASTENS4_14ComposedLayoutINS4_7SwizzleILi3ELi4ELi3EEENS4_18smem_ptr_flag_bitsILi8EEENST_INS5_IJNSA_ILi8EEESG_EEENS5_IJSG_SC_EEEEEEEvNS4_8identityES11_S1B_vS1C_EENS_8epilogue10collective6detail29Sm90TmaWarpSpecializedAdapterINS1F_15DefaultEpilogueISJ_SK_SK_NS1E_6thread17LinearCombinationISJ_Li1EffLNS1J_9ScaleType4KindE0ELNS_15FloatRoundStyleE2ESJ_EENS1_15EpilogueDefaultEEEEEvvEEEEvNT_6ParamsE,"aw",@nobits
	.sectionflags	@""
	.align	16
	.zero		1024


//--------------------- .nv.shared.reserved.0     --------------------------
	.section	.nv.shared.reserved.0,"aw",@nobits
	.weak		__nv_reservedSMEM_offset_0_alias
	.size		__nv_reservedSMEM_offset_0_alias, 0, 0
	.other		__nv_reservedSMEM_offset_0_alias,@"STO_CUDA_RESERVED_SHARED STV_DEFAULT"
__nv_reservedSMEM_offset_0_alias:
	.zero		0


//--------------------- .nv.global                --------------------------
	.section	.nv.global,"aw",@nobits
.nv.global:
	.type		_ZN39_INTERNAL_43e81356_4_k_cu_69cabb98_49054cute1_E,@object
	.size		_ZN39_INTERNAL_43e81356_4_k_cu_69cabb98_49054cute1_E,(_ZN39_INTERNAL_43e81356_4_k_cu_69cabb98_49054cuda3std3__45__cpo6cbeginE - _ZN39_INTERNAL_43e81356_4_k_cu_69cabb98_49054cute1_E)
_ZN39_INTERNAL_43e81356_4_k_cu_69cabb98_49054cute1_E:
	.zero		1
	.type		_ZN39_INTERNAL_43e81356_4_k_cu_69cabb98_49054cuda3std3__45__cpo6cbeginE,@object
	.size		_ZN39_INTERNAL_43e81356_4_k_cu_69cabb98_49054cuda3std3__45__cpo6cbeginE,(_ZN39_INTERNAL_43e81356_4_k_cu_69cabb98_49054cuda3std3__48in_placeE - _ZN39_INTERNAL_43e81356_4_k_cu_69cabb98_49054cuda3std3__45__cpo6cbeginE)
_ZN39_INTERNAL_43e81356_4_k_cu_69cabb98_49054cuda3std3__45__cpo6cbeginE:
	.zero		1
	.type		_ZN39_INTERNAL_43e81356_4_k_cu_69cabb98_49054cuda3std3__48in_placeE,@object
	.size		_ZN39_INTERNAL_43e81356_4_k_cu_69cabb98_49054cuda3std3__48in_placeE,(_ZN39_INTERNAL_43e81356_4_k_cu_69cabb98_49054cuda3std6ranges3__45__cpo9iter_moveE - _ZN39_INTERNAL_43e81356_4_k_cu_69cabb98_49054cuda3std3__48in_placeE)
_ZN39_INTERNAL_43e81356_4_k_cu_69cabb98_49054cuda3std3__48in_placeE:
	.zero		1
	.type		_ZN39_INTERNAL_43e81356_4_k_cu_69cabb98_49054cuda3std6ranges3__45__cpo9iter_moveE,@object
	.size		_ZN39_INTERNAL_43e81356_4_k_cu_69cabb98_49054cuda3std6ranges3__45__cpo9iter_moveE,(_ZN39_INTERNAL_43e81356_4_k_cu_69cabb98_49054cuda3std3__45__cpo5beginE - _ZN39_INTERNAL_43e81356_4_k_cu_69cabb98_49054cuda3std6ranges3__45__cpo9iter_moveE)
_ZN39_INTERNAL_43e81356_4_k_cu_69cabb98_49054cuda3std6ranges3__45__cpo9iter_moveE:
	.zero		1
	.type		_ZN39_INTERNAL_43e81356_4_k_cu_69cabb98_49054cuda3std3__45__cpo5beginE,@object
	.size		_ZN39_INTERNAL_43e81356_4_k_cu_69cabb98_49054cuda3std3__45__cpo5beginE,(_ZN39_INTERNAL_43e81356_4_k_cu_69cabb98_49054cuda3std3__441_GLOBAL__N__43e81356_4_k_cu_69cabb98_49056ignoreE - _ZN39_INTERNAL_43e81356_4_k_cu_69cabb98_49054cuda3std3__45__cpo5beginE)
_ZN39_INTERNAL_43e81356_4_k_cu_69cabb98_49054cuda3std3__45__cpo5beginE:
	.zero		1
	.type		_ZN39_INTERNAL_43e81356_4_k_cu_69cabb98_49054cuda3std3__441_GLOBAL__N__43e81356_4_k_cu_69cabb98_49056ignoreE,@object
	.size		_ZN39_INTERNAL_43e81356_4_k_cu_69cabb98_49054cuda3std3__441_GLOBAL__N__43e81356_4_k_cu_69cabb98_49056ignoreE,(_ZN39_INTERNAL_43e81356_4_k_cu_69cabb98_49054cute7productE - _ZN39_INTERNAL_43e81356_4_k_cu_69cabb98_49054cuda3std3__441_GLOBAL__N__43e81356_4_k_cu_69cabb98_49056ignoreE)
_ZN39_INTERNAL_43e81356_4_k_cu_69cabb98_49054cuda3std3__441_GLOBAL__N__43e81356_4_k_cu_69cabb98_49056ignoreE:
	.zero		1
	.type		_ZN39_INTERNAL_43e81356_4_k_cu_69cabb98_49054cute7productE,@object
	.size		_ZN39_INTERNAL_43e81356_4_k_cu_69cabb98_49054cute7productE,(_ZN39_INTERNAL_43e81356_4_k_cu_69cabb98_49054cuda3std3__45__cpo3endE - _ZN39_INTERNAL_43e81356_4_k_cu_69cabb98_49054cute7productE)
_ZN39_INTERNAL_43e81356_4_k_cu_69cabb98_49054cute7productE:
	.zero		1
	.type		_ZN39_INTERNAL_43e81356_4_k_cu_69cabb98_49054cuda3std3__45__cpo3endE,@object
	.size		_ZN39_INTERNAL_43e81356_4_k_cu_69cabb98_49054cuda3std3__45__cpo3endE,(_ZN39_INTERNAL_43e81356_4_k_cu_69cabb98_49054cuda3std3__419piecewise_constructE - _ZN39_INTERNAL_43e81356_4_k_cu_69cabb98_49054cuda3std3__45__cpo3endE)
_ZN39_INTERNAL_43e81356_4_k_cu_69cabb98_49054cuda3std3__45__cpo3endE:
	.zero		1
	.type		_ZN39_INTERNAL_43e81356_4_k_cu_69cabb98_49054cuda3std3__419piecewise_constructE,@object
	.size		_ZN39_INTERNAL_43e81356_4_k_cu_69cabb98_49054cuda3std3__419piecewise_constructE,(_ZN39_INTERNAL_43e81356_4_k_cu_69cabb98_49054cuda3std3__45__cpo4cendE - _ZN39_INTERNAL_43e81356_4_k_cu_69cabb98_49054cuda3std3__419piecewise_constructE)
_ZN39_INTERNAL_43e81356_4_k_cu_69cabb98_49054cuda3std3__419piecewise_constructE:
	.zero		1
	.type		_ZN39_INTERNAL_43e81356_4_k_cu_69cabb98_49054cuda3std3__45__cpo4cendE,@object
	.size		_ZN39_INTERNAL_43e81356_4_k_cu_69cabb98_49054cuda3std3__45__cpo4cendE,(_ZN39_INTERNAL_43e81356_4_k_cu_69cabb98_49054cuda3std6ranges3__45__cpo4swapE - _ZN39_INTERNAL_43e81356_4_k_cu_69cabb98_49054cuda3std3__45__cpo4cendE)
_ZN39_INTERNAL_43e81356_4_k_cu_69cabb98_49054cuda3std3__45__cpo4cendE:
	.zero		1
	.type		_ZN39_INTERNAL_43e81356_4_k_cu_69cabb98_49054cuda3std6ranges3__45__cpo4swapE,@object
	.size		_ZN39_INTERNAL_43e81356_4_k_cu_69cabb98_49054cuda3std6ranges3__45__cpo4swapE,(.L_7 - _ZN39_INTERNAL_43e81356_4_k_cu_69cabb98_49054cuda3std6ranges3__45__cpo4swapE)
_ZN39_INTERNAL_43e81356_4_k_cu_69cabb98_49054cuda3std6ranges3__45__cpo4swapE:
	.zero		1
.L_7:


//--------------------- .nv.constant0._ZN7cutlass13device_kernelINS_4gemm6kernel13GemmUniversalIN4cute5tupleIJiiiiEEENS1_10collective13CollectiveMmaINS1_37MainloopSm90TmaGmmaWarpSpecializedFP8ILi3ENS5_IJNS4_1CILi2EEESB_NSA_ILi1EEEEEENS1_35KernelTmaWarpSpecializedCooperativeEEENS5_IJNSA_ILi128EEENSA_ILi256EEESG_EEENS_12float_e4m3_tENS5_IJlSC_lEEESJ_SK_NS4_8TiledMMAINS4_8MMA_AtomIJNS4_4SM904GMMA31MMA_64x256x32_F32E4M3E4M3_SS_TNILNSO_7ScaleInE1ELSQ_1EEEEEENS4_6LayoutINS5_IJSB_SC_SC_EEENS5_IJSC_NSA_ILi0EEESV_EEEEENS5_IJNS4_10UnderscoreESY_SY_EEEEENS4_23SM90_TMA_LOAD_MULTICASTENS4_14ComposedLayoutINS4_7SwizzleILi3ELi4ELi3EEENS4_18smem_ptr_flag_bitsILi8EEENST_INS5_IJNSA_ILi8EEESG_EEENS5_IJSG_SC_EEEEEEEvNS4_8identityES11_S1B_vS1C_EENS_8epilogue10collective6detail29Sm90TmaWarpSpecializedAdapterINS1F_15DefaultEpilogueISJ_SK_SK_NS1E_6thread17LinearCombinationISJ_Li1EffLNS1J_9ScaleType4KindE0ELNS_15FloatRoundStyleE2ESJ_EENS1_15EpilogueDefaultEEEEEvvEEEEvNT_6ParamsE --------------------------
	.section	.nv.constant0._ZN7cutlass13device_kernelINS_4gemm6kernel13GemmUniversalIN4cute5tupleIJiiiiEEENS1_10collective13CollectiveMmaINS1_37MainloopSm90TmaGmmaWarpSpecializedFP8ILi3ENS5_IJNS4_1CILi2EEESB_NSA_ILi1EEEEEENS1_35KernelTmaWarpSpecializedCooperativeEEENS5_IJNSA_ILi128EEENSA_ILi256EEESG_EEENS_12float_e4m3_tENS5_IJlSC_lEEESJ_SK_NS4_8TiledMMAINS4_8MMA_AtomIJNS4_4SM904GMMA31MMA_64x256x32_F32E4M3E4M3_SS_TNILNSO_7ScaleInE1ELSQ_1EEEEEENS4_6LayoutINS5_IJSB_SC_SC_EEENS5_IJSC_NSA_ILi0EEESV_EEEEENS5_IJNS4_10UnderscoreESY_SY_EEEEENS4_23SM90_TMA_LOAD_MULTICASTENS4_14ComposedLayoutINS4_7SwizzleILi3ELi4ELi3EEENS4_18smem_ptr_flag_bitsILi8EEENST_INS5_IJNSA_ILi8EEESG_EEENS5_IJSG_SC_EEEEEEEvNS4_8identityES11_S1B_vS1C_EENS_8epilogue10collective6detail29Sm90TmaWarpSpecializedAdapterINS1F_15DefaultEpilogueISJ_SK_SK_NS1E_6thread17LinearCombinationISJ_Li1EffLNS1J_9ScaleType4KindE0ELNS_15FloatRoundStyleE2ESJ_EENS1_15EpilogueDefaultEEEEEvvEEEEvNT_6ParamsE,"a",@progbits
	.sectionflags	@""
	.align	4
.nv.constant0._ZN7cutlass13device_kernelINS_4gemm6kernel13GemmUniversalIN4cute5tupleIJiiiiEEENS1_10collective13CollectiveMmaINS1_37MainloopSm90TmaGmmaWarpSpecializedFP8ILi3ENS5_IJNS4_1CILi2EEESB_NSA_ILi1EEEEEENS1_35KernelTmaWarpSpecializedCooperativeEEENS5_IJNSA_ILi128EEENSA_ILi256EEESG_EEENS_12float_e4m3_tENS5_IJlSC_lEEESJ_SK_NS4_8TiledMMAINS4_8MMA_AtomIJNS4_4SM904GMMA31MMA_64x256x32_F32E4M3E4M3_SS_TNILNSO_7ScaleInE1ELSQ_1EEEEEENS4_6LayoutINS5_IJSB_SC_SC_EEENS5_IJSC_NSA_ILi0EEESV_EEEEENS5_IJNS4_10UnderscoreESY_SY_EEEEENS4_23SM90_TMA_LOAD_MULTICASTENS4_14ComposedLayoutINS4_7SwizzleILi3ELi4ELi3EEENS4_18smem_ptr_flag_bitsILi8EEENST_INS5_IJNSA_ILi8EEESG_EEENS5_IJSG_SC_EEEEEEEvNS4_8identityES11_S1B_vS1C_EENS_8epilogue10collective6detail29Sm90TmaWarpSpecializedAdapterINS1F_15DefaultEpilogueISJ_SK_SK_NS1E_6thread17LinearCombinationISJ_Li1EffLNS1J_9ScaleType4KindE0ELNS_15FloatRoundStyleE2ESJ_EENS1_15EpilogueDefaultEEEEEvvEEEEvNT_6ParamsE:
	.zero		1664


//--------------------- SYMBOLS --------------------------

	.type		.nv.reservedSmem.offset0,@object
	.size		.nv.reservedSmem.offset0,0x4
